//
// Generated by NVIDIA NVVM Compiler
//
// Compiler Build ID: CL-36424714
// Cuda compilation tools, release 13.0, V13.0.88
// Based on NVVM 20.0.0
//

.version 9.0
.target sm_100
.address_size 64

	// .globl	_Z6KernelPfS_iifffffffff
// _ZZ6KernelPfS_iifffffffffE2fs has been demoted

.visible .entry _Z6KernelPfS_iifffffffff(
	.param .u64 .ptr .align 1 _Z6KernelPfS_iifffffffff_param_0,
	.param .u64 .ptr .align 1 _Z6KernelPfS_iifffffffff_param_1,
	.param .u32 _Z6KernelPfS_iifffffffff_param_2,
	.param .u32 _Z6KernelPfS_iifffffffff_param_3,
	.param .f32 _Z6KernelPfS_iifffffffff_param_4,
	.param .f32 _Z6KernelPfS_iifffffffff_param_5,
	.param .f32 _Z6KernelPfS_iifffffffff_param_6,
	.param .f32 _Z6KernelPfS_iifffffffff_param_7,
	.param .f32 _Z6KernelPfS_iifffffffff_param_8,
	.param .f32 _Z6KernelPfS_iifffffffff_param_9,
	.param .f32 _Z6KernelPfS_iifffffffff_param_10,
	.param .f32 _Z6KernelPfS_iifffffffff_param_11,
	.param .f32 _Z6KernelPfS_iifffffffff_param_12
)
{
	.reg .pred 	%p<94>;
	.reg .b32 	%r<263>;
	.reg .b32 	%f<194>;
	.reg .b64 	%rd<32>;
	.reg .b64 	%fd<351>;
	// demoted variable
	.shared .align 4 .b8 _ZZ6KernelPfS_iifffffffffE2fs[1600];
	ld.param.u64 	%rd4, [_Z6KernelPfS_iifffffffff_param_0];
	ld.param.u32 	%r98, [_Z6KernelPfS_iifffffffff_param_2];
	ld.param.u32 	%r99, [_Z6KernelPfS_iifffffffff_param_3];
	ld.param.f32 	%f22, [_Z6KernelPfS_iifffffffff_param_4];
	ld.param.f32 	%f23, [_Z6KernelPfS_iifffffffff_param_5];
	ld.param.f32 	%f15, [_Z6KernelPfS_iifffffffff_param_6];
	cvta.to.global.u64 	%rd1, %rd4;
	mul.f32 	%f1, %f22, %f23;
	mov.u32 	%r1, %tid.x;
	mov.u32 	%r2, %tid.y;
	mov.u32 	%r3, %ntid.y;
	mov.u32 	%r4, %ctaid.y;
	mul.lo.s32 	%r100, %r3, %r4;
	mov.u32 	%r5, %ntid.x;
	mov.u32 	%r6, %ctaid.x;
	mul.lo.s32 	%r7, %r5, %r6;
	mad.lo.s32 	%r8, %r100, %r98, %r7;
	mad.lo.s32 	%r101, %r98, %r2, %r1;
	add.s32 	%r9, %r101, %r8;
	mul.wide.s32 	%rd5, %r9, 4;
	add.s64 	%rd2, %rd1, %rd5;
	ld.global.f32 	%f24, [%rd2];
	mov.u32 	%r102, _ZZ6KernelPfS_iifffffffffE2fs;
	mad.lo.s32 	%r10, %r1, 80, %r102;
	shl.b32 	%r103, %r2, 2;
	add.s32 	%r104, %r10, %r103;
	add.s32 	%r11, %r104, 160;
	st.shared.f32 	[%r104+168], %f24;
	setp.ne.s32 	%p2, %r4, 0;
	@%p2 bra 	$L__BB0_2;
	add.s32 	%r105, %r99, -1;
	add.s32 	%r106, %r7, %r1;
	mad.lo.s32 	%r233, %r105, %r98, %r106;
	bra.uni 	$L__BB0_3;
$L__BB0_2:
	sub.s32 	%r233, %r9, %r98;
$L__BB0_3:
	mov.u32 	%r107, %nctaid.y;
	add.s32 	%r15, %r107, -1;
	setp.eq.s32 	%p3, %r4, %r15;
	add.s32 	%r108, %r7, %r1;
	add.s32 	%r16, %r9, %r98;
	selp.b32 	%r17, %r108, %r16, %p3;
	setp.ne.s32 	%p4, %r6, 0;
	@%p4 bra 	$L__BB0_5;
	mad.lo.s32 	%r110, %r98, %r1, %r98;
	add.s32 	%r111, %r110, %r8;
	add.s32 	%r234, %r111, -1;
	add.s32 	%r235, %r111, -2;
	bra.uni 	$L__BB0_6;
$L__BB0_5:
	mad.lo.s32 	%r109, %r98, %r1, %r8;
	add.s32 	%r234, %r109, -1;
	add.s32 	%r235, %r109, -2;
$L__BB0_6:
	mov.u32 	%r112, %nctaid.x;
	add.s32 	%r24, %r112, -1;
	setp.ne.s32 	%p5, %r6, %r24;
	@%p5 bra 	$L__BB0_8;
	add.s32 	%r113, %r1, -1;
	mad.lo.s32 	%r27, %r98, %r113, %r8;
	bra.uni 	$L__BB0_9;
$L__BB0_8:
	mad.lo.s32 	%r27, %r98, %r1, %r8;
$L__BB0_9:
	setp.ne.s32 	%p6, %r6, 0;
	setp.ne.s32 	%p7, %r4, %r15;
	or.pred  	%p8, %p6, %p7;
	@%p8 bra 	$L__BB0_11;
	shl.b32 	%r119, %r5, 4;
	add.s32 	%r237, %r119, -1;
	bra.uni 	$L__BB0_16;
$L__BB0_11:
	setp.ne.s32 	%p9, %r4, %r15;
	setp.eq.s32 	%p10, %r6, 0;
	or.pred  	%p11, %p10, %p9;
	@%p11 bra 	$L__BB0_13;
	add.s32 	%r237, %r17, -1;
	bra.uni 	$L__BB0_16;
$L__BB0_13:
	setp.ne.s32 	%p12, %r6, 0;
	setp.ge.u32 	%p13, %r4, %r15;
	or.pred  	%p14, %p12, %p13;
	@%p14 bra 	$L__BB0_15;
	shl.b32 	%r117, %r98, 1;
	add.s32 	%r118, %r117, %r9;
	add.s32 	%r237, %r118, -1;
	bra.uni 	$L__BB0_16;
$L__BB0_15:
	add.s32 	%r237, %r16, -1;
$L__BB0_16:
	setp.eq.s32 	%p15, %r6, %r24;
	setp.eq.s32 	%p16, %r4, %r15;
	and.pred  	%p17, %p15, %p16;
	mov.b32 	%r238, 0;
	@%p17 bra 	$L__BB0_20;
	setp.ne.s32 	%p18, %r4, %r15;
	setp.ge.u32 	%p19, %r6, %r24;
	or.pred  	%p20, %p19, %p18;
	@%p20 bra 	$L__BB0_19;
	add.s32 	%r238, %r17, 1;
	bra.uni 	$L__BB0_20;
$L__BB0_19:
	setp.eq.s32 	%p21, %r6, %r24;
	setp.lt.u32 	%p22, %r4, %r15;
	add.s32 	%r124, %r98, 1;
	selp.b32 	%r125, 1, %r124, %p22;
	selp.b32 	%r126, %r125, %r124, %p21;
	add.s32 	%r238, %r126, %r9;
$L__BB0_20:
	setp.ne.s32 	%p23, %r4, 0;
	setp.eq.s32 	%p24, %r6, 0;
	or.pred  	%p25, %p24, %p23;
	@%p25 bra 	$L__BB0_22;
	add.s32 	%r239, %r233, -1;
	bra.uni 	$L__BB0_29;
$L__BB0_22:
	setp.ne.s32 	%p26, %r6, 0;
	setp.eq.s32 	%p27, %r4, 0;
	or.pred  	%p28, %p26, %p27;
	@%p28 bra 	$L__BB0_26;
	add.s32 	%r239, %r9, -1;
$L__BB0_24:
	setp.ne.s32 	%p33, %r4, 0;
	setp.ge.u32 	%p34, %r6, %r24;
	or.pred  	%p35, %p33, %p34;
	@%p35 bra 	$L__BB0_31;
	add.s32 	%r242, %r233, 1;
	bra.uni 	$L__BB0_34;
$L__BB0_26:
	or.b32  	%r127, %r6, %r4;
	setp.ne.s32 	%p29, %r127, 0;
	@%p29 bra 	$L__BB0_28;
	mul.lo.s32 	%r129, %r3, %r5;
	mad.lo.s32 	%r239, %r129, %r98, -1;
	bra.uni 	$L__BB0_29;
$L__BB0_28:
	not.b32 	%r128, %r98;
	add.s32 	%r239, %r9, %r128;
$L__BB0_29:
	setp.ne.s32 	%p30, %r6, %r24;
	setp.ne.s32 	%p31, %r4, 0;
	or.pred  	%p32, %p31, %p30;
	@%p32 bra 	$L__BB0_24;
	mad.lo.s32 	%r133, %r3, %r5, -1;
	mul.lo.s32 	%r242, %r133, %r98;
	bra.uni 	$L__BB0_34;
$L__BB0_31:
	setp.ne.s32 	%p36, %r6, %r24;
	setp.eq.s32 	%p37, %r4, 0;
	or.pred  	%p38, %p37, %p36;
	@%p38 bra 	$L__BB0_33;
	shl.b32 	%r131, %r98, 1;
	sub.s32 	%r132, %r9, %r131;
	add.s32 	%r242, %r132, 1;
	bra.uni 	$L__BB0_34;
$L__BB0_33:
	sub.s32 	%r130, %r9, %r98;
	add.s32 	%r242, %r130, 1;
$L__BB0_34:
	setp.ne.s32 	%p39, %r2, 0;
	@%p39 bra 	$L__BB0_36;
	mul.wide.s32 	%rd16, %r233, 4;
	add.s64 	%rd17, %rd1, %rd16;
	ld.global.f32 	%f31, [%rd17];
	st.shared.f32 	[%r10+164], %f31;
	sub.s32 	%r141, %r233, %r98;
	mul.wide.s32 	%rd18, %r141, 4;
	add.s64 	%rd19, %rd1, %rd18;
	ld.global.f32 	%f32, [%rd19];
	st.shared.f32 	[%r10+160], %f32;
	mov.pred 	%p93, 0;
	bra.uni 	$L__BB0_42;
$L__BB0_36:
	mov.pred 	%p93, 0;
	setp.eq.s32 	%p41, %r2, 15;
	@%p41 bra 	$L__BB0_41;
	setp.eq.s32 	%p42, %r2, 2;
	@%p42 bra 	$L__BB0_40;
	setp.ne.s32 	%p43, %r2, 1;
	@%p43 bra 	$L__BB0_42;
	mul.wide.s32 	%rd12, %r234, 4;
	add.s64 	%rd13, %rd1, %rd12;
	ld.global.f32 	%f29, [%rd13];
	shl.b32 	%r137, %r1, 2;
	add.s32 	%r139, %r102, %r137;
	st.shared.f32 	[%r139+88], %f29;
	mul.wide.s32 	%rd14, %r235, 4;
	add.s64 	%rd15, %rd1, %rd14;
	ld.global.f32 	%f30, [%rd15];
	mad.lo.s32 	%r140, %r1, -76, %r10;
	st.shared.f32 	[%r140+8], %f30;
	bra.uni 	$L__BB0_42;
$L__BB0_40:
	mul.wide.s32 	%rd10, %r27, 4;
	add.s64 	%rd11, %rd1, %rd10;
	ld.global.f32 	%f27, [%rd11+64];
	shl.b32 	%r134, %r1, 2;
	add.s32 	%r136, %r102, %r134;
	st.shared.f32 	[%r136+1448], %f27;
	ld.global.f32 	%f28, [%rd11+68];
	st.shared.f32 	[%r136+1528], %f28;
	bra.uni 	$L__BB0_42;
$L__BB0_41:
	mul.wide.s32 	%rd6, %r17, 4;
	add.s64 	%rd7, %rd1, %rd6;
	ld.global.f32 	%f25, [%rd7];
	st.shared.f32 	[%r10+232], %f25;
	mul.wide.s32 	%rd8, %r98, 4;
	add.s64 	%rd9, %rd7, %rd8;
	ld.global.f32 	%f26, [%rd9];
	st.shared.f32 	[%r10+236], %f26;
	mov.pred 	%p93, -1;
$L__BB0_42:
	setp.ne.s32 	%p48, %r1, 0;
	not.pred 	%p49, %p93;
	or.pred  	%p50, %p48, %p49;
	@%p50 bra 	$L__BB0_44;
	mul.wide.s32 	%rd20, %r237, 4;
	add.s64 	%rd21, %rd1, %rd20;
	ld.global.f32 	%f33, [%rd21];
	st.shared.f32 	[_ZZ6KernelPfS_iifffffffffE2fs+152], %f33;
$L__BB0_44:
	setp.ne.s32 	%p51, %r1, 15;
	or.pred  	%p53, %p51, %p49;
	@%p53 bra 	$L__BB0_46;
	mul.wide.s32 	%rd22, %r238, 4;
	add.s64 	%rd23, %rd1, %rd22;
	ld.global.f32 	%f34, [%rd23];
	st.shared.f32 	[_ZZ6KernelPfS_iifffffffffE2fs+1512], %f34;
$L__BB0_46:
	or.b32  	%r142, %r1, %r2;
	setp.ne.s32 	%p54, %r142, 0;
	@%p54 bra 	$L__BB0_48;
	mul.wide.s32 	%rd24, %r239, 4;
	add.s64 	%rd25, %rd1, %rd24;
	ld.global.f32 	%f35, [%rd25];
	st.shared.f32 	[_ZZ6KernelPfS_iifffffffffE2fs+84], %f35;
$L__BB0_48:
	setp.ne.s32 	%p55, %r1, 15;
	setp.ne.s32 	%p56, %r2, 0;
	or.pred  	%p57, %p55, %p56;
	@%p57 bra 	$L__BB0_50;
	mul.wide.s32 	%rd26, %r242, 4;
	add.s64 	%rd27, %rd1, %rd26;
	ld.global.f32 	%f36, [%rd27];
	st.shared.f32 	[_ZZ6KernelPfS_iifffffffffE2fs+1444], %f36;
$L__BB0_50:
	bar.sync 	0;
	ld.shared.f32 	%f2, [%r11+8];
	ld.shared.f32 	%f3, [%r11+-72];
	ld.shared.f32 	%f4, [%r11+88];
	ld.shared.f32 	%f5, [%r11+12];
	ld.shared.f32 	%f6, [%r11+4];
	ld.shared.f32 	%f7, [%r11+-152];
	ld.shared.f32 	%f8, [%r11+168];
	ld.shared.f32 	%f9, [%r11+16];
	ld.shared.f32 	%f10, [%r11];
	ld.shared.f32 	%f11, [%r11+-68];
	ld.shared.f32 	%f12, [%r11+92];
	ld.shared.f32 	%f13, [%r11+-76];
	ld.shared.f32 	%f14, [%r11+84];
	cvt.f64.f32 	%fd1, %f15;
	cvt.f64.f32 	%fd2, %f2;
	add.f64 	%fd3, %fd2, %fd2;
	mov.f64 	%fd59, 0d3FF0000000000000;
	sub.f64 	%fd4, %fd59, %fd3;
	cvt.f64.f32 	%fd5, %f1;
	sub.f64 	%fd6, %fd59, %fd2;
	{
	.reg .b32 %temp; 
	mov.b64 	{%temp, %r243}, %fd6;
	}
	{
	.reg .b32 %temp; 
	mov.b64 	{%r244, %temp}, %fd6;
	}
	setp.gt.s32 	%p58, %r243, 1048575;
	mov.b32 	%r245, -1023;
	mov.f64 	%fd336, %fd6;
	@%p58 bra 	$L__BB0_52;
	mul.f64 	%fd336, %fd6, 0d4350000000000000;
	{
	.reg .b32 %temp; 
	mov.b64 	{%temp, %r243}, %fd336;
	}
	{
	.reg .b32 %temp; 
	mov.b64 	{%r244, %temp}, %fd336;
	}
	mov.b32 	%r245, -1077;
$L__BB0_52:
	add.s32 	%r145, %r243, -1;
	setp.gt.u32 	%p59, %r145, 2146435070;
	@%p59 bra 	$L__BB0_56;
	shr.u32 	%r148, %r243, 20;
	add.s32 	%r246, %r245, %r148;
	and.b32  	%r149, %r243, 1048575;
	or.b32  	%r150, %r149, 1072693248;
	mov.b64 	%fd337, {%r244, %r150};
	setp.lt.u32 	%p61, %r150, 1073127583;
	@%p61 bra 	$L__BB0_55;
	{
	.reg .b32 %temp; 
	mov.b64 	{%r151, %temp}, %fd337;
	}
	{
	.reg .b32 %temp; 
	mov.b64 	{%temp, %r152}, %fd337;
	}
	add.s32 	%r153, %r152, -1048576;
	mov.b64 	%fd337, {%r151, %r153};
	add.s32 	%r246, %r246, 1;
$L__BB0_55:
	add.f64 	%fd61, %fd337, 0dBFF0000000000000;
	add.f64 	%fd62, %fd337, 0d3FF0000000000000;
	rcp.approx.ftz.f64 	%fd63, %fd62;
	neg.f64 	%fd64, %fd62;
	fma.rn.f64 	%fd65, %fd64, %fd63, 0d3FF0000000000000;
	fma.rn.f64 	%fd66, %fd65, %fd65, %fd65;
	fma.rn.f64 	%fd67, %fd66, %fd63, %fd63;
	mul.f64 	%fd68, %fd61, %fd67;
	fma.rn.f64 	%fd69, %fd61, %fd67, %fd68;
	mul.f64 	%fd70, %fd69, %fd69;
	fma.rn.f64 	%fd71, %fd70, 0d3EB1380B3AE80F1E, 0d3ED0EE258B7A8B04;
	fma.rn.f64 	%fd72, %fd71, %fd70, 0d3EF3B2669F02676F;
	fma.rn.f64 	%fd73, %fd72, %fd70, 0d3F1745CBA9AB0956;
	fma.rn.f64 	%fd74, %fd73, %fd70, 0d3F3C71C72D1B5154;
	fma.rn.f64 	%fd75, %fd74, %fd70, 0d3F624924923BE72D;
	fma.rn.f64 	%fd76, %fd75, %fd70, 0d3F8999999999A3C4;
	fma.rn.f64 	%fd77, %fd76, %fd70, 0d3FB5555555555554;
	sub.f64 	%fd78, %fd61, %fd69;
	add.f64 	%fd79, %fd78, %fd78;
	neg.f64 	%fd80, %fd69;
	fma.rn.f64 	%fd81, %fd80, %fd61, %fd79;
	mul.f64 	%fd82, %fd67, %fd81;
	mul.f64 	%fd83, %fd70, %fd77;
	fma.rn.f64 	%fd84, %fd83, %fd69, %fd82;
	xor.b32  	%r154, %r246, -2147483648;
	mov.b32 	%r155, 1127219200;
	mov.b64 	%fd85, {%r154, %r155};
	mov.b32 	%r156, -2147483648;
	mov.b64 	%fd86, {%r156, %r155};
	sub.f64 	%fd87, %fd85, %fd86;
	fma.rn.f64 	%fd88, %fd87, 0d3FE62E42FEFA39EF, %fd69;
	fma.rn.f64 	%fd89, %fd87, 0dBFE62E42FEFA39EF, %fd88;
	sub.f64 	%fd90, %fd89, %fd69;
	sub.f64 	%fd91, %fd84, %fd90;
	fma.rn.f64 	%fd92, %fd87, 0d3C7ABC9E3B39803F, %fd91;
	add.f64 	%fd338, %fd88, %fd92;
	bra.uni 	$L__BB0_57;
$L__BB0_56:
	fma.rn.f64 	%fd60, %fd336, 0d7FF0000000000000, 0d7FF0000000000000;
	{
	.reg .b32 %temp; 
	mov.b64 	{%temp, %r146}, %fd336;
	}
	and.b32  	%r147, %r146, 2147483647;
	setp.eq.s32 	%p60, %r147, 0;
	selp.f64 	%fd338, 0dFFF0000000000000, %fd60, %p60;
$L__BB0_57:
	setp.lt.f32 	%p62, %f2, 0f00800000;
	mul.f32 	%f37, %f2, 0f4B000000;
	selp.f32 	%f38, %f37, %f2, %p62;
	mov.b32 	%r158, %f38;
	add.s32 	%r159, %r158, -1059760811;
	and.b32  	%r160, %r159, -8388608;
	sub.s32 	%r161, %r158, %r160;
	mov.b32 	%f39, %r161;
	add.f32 	%f40, %f39, 0fBF800000;
	setp.eq.f32 	%p63, %f38, 0f00000000;
	fma.rn.f32 	%f41, %f38, 0f7F800000, 0f7F800000;
	setp.gt.u32 	%p64, %r158, 2139095039;
	fma.rn.f32 	%f42, %f40, 0fBE055027, 0f3E1039F6;
	fma.rn.f32 	%f43, %f42, %f40, 0fBDF8CDCC;
	fma.rn.f32 	%f44, %f43, %f40, 0f3E0F2955;
	fma.rn.f32 	%f45, %f44, %f40, 0fBE2AD8B9;
	fma.rn.f32 	%f46, %f45, %f40, 0f3E4CED0B;
	fma.rn.f32 	%f47, %f46, %f40, 0fBE7FFF22;
	fma.rn.f32 	%f48, %f47, %f40, 0f3EAAAA78;
	fma.rn.f32 	%f49, %f48, %f40, 0fBF000000;
	mul.f32 	%f50, %f40, %f49;
	fma.rn.f32 	%f51, %f50, %f40, %f40;
	cvt.rn.f32.s32 	%f52, %r160;
	selp.f32 	%f53, 0fC1B80000, 0f00000000, %p62;
	fma.rn.f32 	%f54, %f52, 0f34000000, %f53;
	fma.rn.f32 	%f55, %f54, 0f3F317218, %f51;
	selp.f32 	%f56, %f41, %f55, %p64;
	selp.f32 	%f57, 0fFF800000, %f56, %p63;
	cvt.f64.f32 	%fd93, %f57;
	sub.f64 	%fd94, %fd93, %fd338;
	mul.f64 	%fd95, %fd94, %fd5;
	fma.rn.f64 	%fd15, %fd4, %fd1, %fd95;
	cvt.f64.f32 	%fd96, %f3;
	add.f64 	%fd16, %fd96, %fd96;
	mov.f64 	%fd97, 0d3FF0000000000000;
	sub.f64 	%fd339, %fd97, %fd96;
	{
	.reg .b32 %temp; 
	mov.b64 	{%temp, %r247}, %fd339;
	}
	{
	.reg .b32 %temp; 
	mov.b64 	{%r248, %temp}, %fd339;
	}
	setp.gt.s32 	%p65, %r247, 1048575;
	mov.b32 	%r249, -1023;
	@%p65 bra 	$L__BB0_59;
	mul.f64 	%fd339, %fd339, 0d4350000000000000;
	{
	.reg .b32 %temp; 
	mov.b64 	{%temp, %r247}, %fd339;
	}
	{
	.reg .b32 %temp; 
	mov.b64 	{%r248, %temp}, %fd339;
	}
	mov.b32 	%r249, -1077;
$L__BB0_59:
	add.s32 	%r163, %r247, -1;
	setp.gt.u32 	%p66, %r163, 2146435070;
	@%p66 bra 	$L__BB0_63;
	shr.u32 	%r166, %r247, 20;
	add.s32 	%r250, %r249, %r166;
	and.b32  	%r167, %r247, 1048575;
	or.b32  	%r168, %r167, 1072693248;
	mov.b64 	%fd340, {%r248, %r168};
	setp.lt.u32 	%p68, %r168, 1073127583;
	@%p68 bra 	$L__BB0_62;
	{
	.reg .b32 %temp; 
	mov.b64 	{%r169, %temp}, %fd340;
	}
	{
	.reg .b32 %temp; 
	mov.b64 	{%temp, %r170}, %fd340;
	}
	add.s32 	%r171, %r170, -1048576;
	mov.b64 	%fd340, {%r169, %r171};
	add.s32 	%r250, %r250, 1;
$L__BB0_62:
	add.f64 	%fd99, %fd340, 0dBFF0000000000000;
	add.f64 	%fd100, %fd340, 0d3FF0000000000000;
	rcp.approx.ftz.f64 	%fd101, %fd100;
	neg.f64 	%fd102, %fd100;
	fma.rn.f64 	%fd103, %fd102, %fd101, 0d3FF0000000000000;
	fma.rn.f64 	%fd104, %fd103, %fd103, %fd103;
	fma.rn.f64 	%fd105, %fd104, %fd101, %fd101;
	mul.f64 	%fd106, %fd99, %fd105;
	fma.rn.f64 	%fd107, %fd99, %fd105, %fd106;
	mul.f64 	%fd108, %fd107, %fd107;
	fma.rn.f64 	%fd109, %fd108, 0d3EB1380B3AE80F1E, 0d3ED0EE258B7A8B04;
	fma.rn.f64 	%fd110, %fd109, %fd108, 0d3EF3B2669F02676F;
	fma.rn.f64 	%fd111, %fd110, %fd108, 0d3F1745CBA9AB0956;
	fma.rn.f64 	%fd112, %fd111, %fd108, 0d3F3C71C72D1B5154;
	fma.rn.f64 	%fd113, %fd112, %fd108, 0d3F624924923BE72D;
	fma.rn.f64 	%fd114, %fd113, %fd108, 0d3F8999999999A3C4;
	fma.rn.f64 	%fd115, %fd114, %fd108, 0d3FB5555555555554;
	sub.f64 	%fd116, %fd99, %fd107;
	add.f64 	%fd117, %fd116, %fd116;
	neg.f64 	%fd118, %fd107;
	fma.rn.f64 	%fd119, %fd118, %fd99, %fd117;
	mul.f64 	%fd120, %fd105, %fd119;
	mul.f64 	%fd121, %fd108, %fd115;
	fma.rn.f64 	%fd122, %fd121, %fd107, %fd120;
	xor.b32  	%r172, %r250, -2147483648;
	mov.b32 	%r173, 1127219200;
	mov.b64 	%fd123, {%r172, %r173};
	mov.b32 	%r174, -2147483648;
	mov.b64 	%fd124, {%r174, %r173};
	sub.f64 	%fd125, %fd123, %fd124;
	fma.rn.f64 	%fd126, %fd125, 0d3FE62E42FEFA39EF, %fd107;
	fma.rn.f64 	%fd127, %fd125, 0dBFE62E42FEFA39EF, %fd126;
	sub.f64 	%fd128, %fd127, %fd107;
	sub.f64 	%fd129, %fd122, %fd128;
	fma.rn.f64 	%fd130, %fd125, 0d3C7ABC9E3B39803F, %fd129;
	add.f64 	%fd341, %fd126, %fd130;
	bra.uni 	$L__BB0_64;
$L__BB0_63:
	fma.rn.f64 	%fd98, %fd339, 0d7FF0000000000000, 0d7FF0000000000000;
	{
	.reg .b32 %temp; 
	mov.b64 	{%temp, %r164}, %fd339;
	}
	and.b32  	%r165, %r164, 2147483647;
	setp.eq.s32 	%p67, %r165, 0;
	selp.f64 	%fd341, 0dFFF0000000000000, %fd98, %p67;
$L__BB0_64:
	setp.lt.f32 	%p69, %f3, 0f00800000;
	mul.f32 	%f58, %f3, 0f4B000000;
	selp.f32 	%f59, %f58, %f3, %p69;
	mov.b32 	%r176, %f59;
	add.s32 	%r177, %r176, -1059760811;
	and.b32  	%r178, %r177, -8388608;
	sub.s32 	%r179, %r176, %r178;
	mov.b32 	%f60, %r179;
	add.f32 	%f61, %f60, 0fBF800000;
	setp.eq.f32 	%p70, %f59, 0f00000000;
	fma.rn.f32 	%f62, %f59, 0f7F800000, 0f7F800000;
	setp.gt.u32 	%p71, %r176, 2139095039;
	fma.rn.f32 	%f63, %f61, 0fBE055027, 0f3E1039F6;
	fma.rn.f32 	%f64, %f63, %f61, 0fBDF8CDCC;
	fma.rn.f32 	%f65, %f64, %f61, 0f3E0F2955;
	fma.rn.f32 	%f66, %f65, %f61, 0fBE2AD8B9;
	fma.rn.f32 	%f67, %f66, %f61, 0f3E4CED0B;
	fma.rn.f32 	%f68, %f67, %f61, 0fBE7FFF22;
	fma.rn.f32 	%f69, %f68, %f61, 0f3EAAAA78;
	fma.rn.f32 	%f70, %f69, %f61, 0fBF000000;
	mul.f32 	%f71, %f61, %f70;
	fma.rn.f32 	%f72, %f71, %f61, %f61;
	cvt.rn.f32.s32 	%f73, %r178;
	selp.f32 	%f74, 0fC1B80000, 0f00000000, %p69;
	fma.rn.f32 	%f75, %f73, 0f34000000, %f74;
	fma.rn.f32 	%f76, %f75, 0f3F317218, %f72;
	selp.f32 	%f77, %f62, %f76, %p71;
	selp.f32 	%f78, 0fFF800000, %f77, %p70;
	cvt.f64.f32 	%fd131, %f78;
	sub.f64 	%fd132, %fd131, %fd341;
	mul.f64 	%fd133, %fd132, %fd5;
	mov.f64 	%fd134, 0d3FF0000000000000;
	sub.f64 	%fd135, %fd134, %fd16;
	fma.rn.f64 	%fd26, %fd135, %fd1, %fd133;
	cvt.f64.f32 	%fd136, %f4;
	add.f64 	%fd27, %fd136, %fd136;
	sub.f64 	%fd342, %fd134, %fd136;
	{
	.reg .b32 %temp; 
	mov.b64 	{%temp, %r251}, %fd342;
	}
	{
	.reg .b32 %temp; 
	mov.b64 	{%r252, %temp}, %fd342;
	}
	setp.gt.s32 	%p72, %r251, 1048575;
	mov.b32 	%r253, -1023;
	@%p72 bra 	$L__BB0_66;
	mul.f64 	%fd342, %fd342, 0d4350000000000000;
	{
	.reg .b32 %temp; 
	mov.b64 	{%temp, %r251}, %fd342;
	}
	{
	.reg .b32 %temp; 
	mov.b64 	{%r252, %temp}, %fd342;
	}
	mov.b32 	%r253, -1077;
$L__BB0_66:
	add.s32 	%r181, %r251, -1;
	setp.gt.u32 	%p73, %r181, 2146435070;
	@%p73 bra 	$L__BB0_70;
	shr.u32 	%r184, %r251, 20;
	add.s32 	%r254, %r253, %r184;
	and.b32  	%r185, %r251, 1048575;
	or.b32  	%r186, %r185, 1072693248;
	mov.b64 	%fd343, {%r252, %r186};
	setp.lt.u32 	%p75, %r186, 1073127583;
	@%p75 bra 	$L__BB0_69;
	{
	.reg .b32 %temp; 
	mov.b64 	{%r187, %temp}, %fd343;
	}
	{
	.reg .b32 %temp; 
	mov.b64 	{%temp, %r188}, %fd343;
	}
	add.s32 	%r189, %r188, -1048576;
	mov.b64 	%fd343, {%r187, %r189};
	add.s32 	%r254, %r254, 1;
$L__BB0_69:
	add.f64 	%fd138, %fd343, 0dBFF0000000000000;
	add.f64 	%fd139, %fd343, 0d3FF0000000000000;
	rcp.approx.ftz.f64 	%fd140, %fd139;
	neg.f64 	%fd141, %fd139;
	fma.rn.f64 	%fd142, %fd141, %fd140, 0d3FF0000000000000;
	fma.rn.f64 	%fd143, %fd142, %fd142, %fd142;
	fma.rn.f64 	%fd144, %fd143, %fd140, %fd140;
	mul.f64 	%fd145, %fd138, %fd144;
	fma.rn.f64 	%fd146, %fd138, %fd144, %fd145;
	mul.f64 	%fd147, %fd146, %fd146;
	fma.rn.f64 	%fd148, %fd147, 0d3EB1380B3AE80F1E, 0d3ED0EE258B7A8B04;
	fma.rn.f64 	%fd149, %fd148, %fd147, 0d3EF3B2669F02676F;
	fma.rn.f64 	%fd150, %fd149, %fd147, 0d3F1745CBA9AB0956;
	fma.rn.f64 	%fd151, %fd150, %fd147, 0d3F3C71C72D1B5154;
	fma.rn.f64 	%fd152, %fd151, %fd147, 0d3F624924923BE72D;
	fma.rn.f64 	%fd153, %fd152, %fd147, 0d3F8999999999A3C4;
	fma.rn.f64 	%fd154, %fd153, %fd147, 0d3FB5555555555554;
	sub.f64 	%fd155, %fd138, %fd146;
	add.f64 	%fd156, %fd155, %fd155;
	neg.f64 	%fd157, %fd146;
	fma.rn.f64 	%fd158, %fd157, %fd138, %fd156;
	mul.f64 	%fd159, %fd144, %fd158;
	mul.f64 	%fd160, %fd147, %fd154;
	fma.rn.f64 	%fd161, %fd160, %fd146, %fd159;
	xor.b32  	%r190, %r254, -2147483648;
	mov.b32 	%r191, 1127219200;
	mov.b64 	%fd162, {%r190, %r191};
	mov.b32 	%r192, -2147483648;
	mov.b64 	%fd163, {%r192, %r191};
	sub.f64 	%fd164, %fd162, %fd163;
	fma.rn.f64 	%fd165, %fd164, 0d3FE62E42FEFA39EF, %fd146;
	fma.rn.f64 	%fd166, %fd164, 0dBFE62E42FEFA39EF, %fd165;
	sub.f64 	%fd167, %fd166, %fd146;
	sub.f64 	%fd168, %fd161, %fd167;
	fma.rn.f64 	%fd169, %fd164, 0d3C7ABC9E3B39803F, %fd168;
	add.f64 	%fd344, %fd165, %fd169;
	bra.uni 	$L__BB0_71;
$L__BB0_70:
	fma.rn.f64 	%fd137, %fd342, 0d7FF0000000000000, 0d7FF0000000000000;
	{
	.reg .b32 %temp; 
	mov.b64 	{%temp, %r182}, %fd342;
	}
	and.b32  	%r183, %r182, 2147483647;
	setp.eq.s32 	%p74, %r183, 0;
	selp.f64 	%fd344, 0dFFF0000000000000, %fd137, %p74;
$L__BB0_71:
	setp.lt.f32 	%p76, %f4, 0f00800000;
	mul.f32 	%f79, %f4, 0f4B000000;
	selp.f32 	%f80, %f79, %f4, %p76;
	mov.b32 	%r194, %f80;
	add.s32 	%r195, %r194, -1059760811;
	and.b32  	%r196, %r195, -8388608;
	sub.s32 	%r197, %r194, %r196;
	mov.b32 	%f81, %r197;
	add.f32 	%f82, %f81, 0fBF800000;
	setp.eq.f32 	%p77, %f80, 0f00000000;
	fma.rn.f32 	%f83, %f80, 0f7F800000, 0f7F800000;
	setp.gt.u32 	%p78, %r194, 2139095039;
	fma.rn.f32 	%f84, %f82, 0fBE055027, 0f3E1039F6;
	fma.rn.f32 	%f85, %f84, %f82, 0fBDF8CDCC;
	fma.rn.f32 	%f86, %f85, %f82, 0f3E0F2955;
	fma.rn.f32 	%f87, %f86, %f82, 0fBE2AD8B9;
	fma.rn.f32 	%f88, %f87, %f82, 0f3E4CED0B;
	fma.rn.f32 	%f89, %f88, %f82, 0fBE7FFF22;
	fma.rn.f32 	%f90, %f89, %f82, 0f3EAAAA78;
	fma.rn.f32 	%f91, %f90, %f82, 0fBF000000;
	mul.f32 	%f92, %f82, %f91;
	fma.rn.f32 	%f93, %f92, %f82, %f82;
	cvt.rn.f32.s32 	%f94, %r196;
	selp.f32 	%f95, 0fC1B80000, 0f00000000, %p76;
	fma.rn.f32 	%f96, %f94, 0f34000000, %f95;
	fma.rn.f32 	%f97, %f96, 0f3F317218, %f93;
	selp.f32 	%f98, %f83, %f97, %p78;
	selp.f32 	%f99, 0fFF800000, %f98, %p77;
	cvt.f64.f32 	%fd170, %f99;
	sub.f64 	%fd171, %fd170, %fd344;
	mul.f64 	%fd172, %fd171, %fd5;
	mov.f64 	%fd173, 0d3FF0000000000000;
	sub.f64 	%fd174, %fd173, %fd27;
	fma.rn.f64 	%fd37, %fd174, %fd1, %fd172;
	cvt.f64.f32 	%fd175, %f5;
	add.f64 	%fd38, %fd175, %fd175;
	sub.f64 	%fd345, %fd173, %fd175;
	{
	.reg .b32 %temp; 
	mov.b64 	{%temp, %r255}, %fd345;
	}
	{
	.reg .b32 %temp; 
	mov.b64 	{%r256, %temp}, %fd345;
	}
	setp.gt.s32 	%p79, %r255, 1048575;
	mov.b32 	%r257, -1023;
	@%p79 bra 	$L__BB0_73;
	mul.f64 	%fd345, %fd345, 0d4350000000000000;
	{
	.reg .b32 %temp; 
	mov.b64 	{%temp, %r255}, %fd345;
	}
	{
	.reg .b32 %temp; 
	mov.b64 	{%r256, %temp}, %fd345;
	}
	mov.b32 	%r257, -1077;
$L__BB0_73:
	add.s32 	%r199, %r255, -1;
	setp.gt.u32 	%p80, %r199, 2146435070;
	@%p80 bra 	$L__BB0_77;
	shr.u32 	%r202, %r255, 20;
	add.s32 	%r258, %r257, %r202;
	and.b32  	%r203, %r255, 1048575;
	or.b32  	%r204, %r203, 1072693248;
	mov.b64 	%fd346, {%r256, %r204};
	setp.lt.u32 	%p82, %r204, 1073127583;
	@%p82 bra 	$L__BB0_76;
	{
	.reg .b32 %temp; 
	mov.b64 	{%r205, %temp}, %fd346;
	}
	{
	.reg .b32 %temp; 
	mov.b64 	{%temp, %r206}, %fd346;
	}
	add.s32 	%r207, %r206, -1048576;
	mov.b64 	%fd346, {%r205, %r207};
	add.s32 	%r258, %r258, 1;
$L__BB0_76:
	add.f64 	%fd177, %fd346, 0dBFF0000000000000;
	add.f64 	%fd178, %fd346, 0d3FF0000000000000;
	rcp.approx.ftz.f64 	%fd179, %fd178;
	neg.f64 	%fd180, %fd178;
	fma.rn.f64 	%fd181, %fd180, %fd179, 0d3FF0000000000000;
	fma.rn.f64 	%fd182, %fd181, %fd181, %fd181;
	fma.rn.f64 	%fd183, %fd182, %fd179, %fd179;
	mul.f64 	%fd184, %fd177, %fd183;
	fma.rn.f64 	%fd185, %fd177, %fd183, %fd184;
	mul.f64 	%fd186, %fd185, %fd185;
	fma.rn.f64 	%fd187, %fd186, 0d3EB1380B3AE80F1E, 0d3ED0EE258B7A8B04;
	fma.rn.f64 	%fd188, %fd187, %fd186, 0d3EF3B2669F02676F;
	fma.rn.f64 	%fd189, %fd188, %fd186, 0d3F1745CBA9AB0956;
	fma.rn.f64 	%fd190, %fd189, %fd186, 0d3F3C71C72D1B5154;
	fma.rn.f64 	%fd191, %fd190, %fd186, 0d3F624924923BE72D;
	fma.rn.f64 	%fd192, %fd191, %fd186, 0d3F8999999999A3C4;
	fma.rn.f64 	%fd193, %fd192, %fd186, 0d3FB5555555555554;
	sub.f64 	%fd194, %fd177, %fd185;
	add.f64 	%fd195, %fd194, %fd194;
	neg.f64 	%fd196, %fd185;
	fma.rn.f64 	%fd197, %fd196, %fd177, %fd195;
	mul.f64 	%fd198, %fd183, %fd197;
	mul.f64 	%fd199, %fd186, %fd193;
	fma.rn.f64 	%fd200, %fd199, %fd185, %fd198;
	xor.b32  	%r208, %r258, -2147483648;
	mov.b32 	%r209, 1127219200;
	mov.b64 	%fd201, {%r208, %r209};
	mov.b32 	%r210, -2147483648;
	mov.b64 	%fd202, {%r210, %r209};
	sub.f64 	%fd203, %fd201, %fd202;
	fma.rn.f64 	%fd204, %fd203, 0d3FE62E42FEFA39EF, %fd185;
	fma.rn.f64 	%fd205, %fd203, 0dBFE62E42FEFA39EF, %fd204;
	sub.f64 	%fd206, %fd205, %fd185;
	sub.f64 	%fd207, %fd200, %fd206;
	fma.rn.f64 	%fd208, %fd203, 0d3C7ABC9E3B39803F, %fd207;
	add.f64 	%fd347, %fd204, %fd208;
	bra.uni 	$L__BB0_78;
$L__BB0_77:
	fma.rn.f64 	%fd176, %fd345, 0d7FF0000000000000, 0d7FF0000000000000;
	{
	.reg .b32 %temp; 
	mov.b64 	{%temp, %r200}, %fd345;
	}
	and.b32  	%r201, %r200, 2147483647;
	setp.eq.s32 	%p81, %r201, 0;
	selp.f64 	%fd347, 0dFFF0000000000000, %fd176, %p81;
$L__BB0_78:
	setp.lt.f32 	%p83, %f5, 0f00800000;
	mul.f32 	%f100, %f5, 0f4B000000;
	selp.f32 	%f101, %f100, %f5, %p83;
	mov.b32 	%r212, %f101;
	add.s32 	%r213, %r212, -1059760811;
	and.b32  	%r214, %r213, -8388608;
	sub.s32 	%r215, %r212, %r214;
	mov.b32 	%f102, %r215;
	add.f32 	%f103, %f102, 0fBF800000;
	setp.eq.f32 	%p84, %f101, 0f00000000;
	fma.rn.f32 	%f104, %f101, 0f7F800000, 0f7F800000;
	setp.gt.u32 	%p85, %r212, 2139095039;
	fma.rn.f32 	%f105, %f103, 0fBE055027, 0f3E1039F6;
	fma.rn.f32 	%f106, %f105, %f103, 0fBDF8CDCC;
	fma.rn.f32 	%f107, %f106, %f103, 0f3E0F2955;
	fma.rn.f32 	%f108, %f107, %f103, 0fBE2AD8B9;
	fma.rn.f32 	%f109, %f108, %f103, 0f3E4CED0B;
	fma.rn.f32 	%f110, %f109, %f103, 0fBE7FFF22;
	fma.rn.f32 	%f111, %f110, %f103, 0f3EAAAA78;
	fma.rn.f32 	%f112, %f111, %f103, 0fBF000000;
	mul.f32 	%f113, %f103, %f112;
	fma.rn.f32 	%f114, %f113, %f103, %f103;
	cvt.rn.f32.s32 	%f115, %r214;
	selp.f32 	%f116, 0fC1B80000, 0f00000000, %p83;
	fma.rn.f32 	%f117, %f115, 0f34000000, %f116;
	fma.rn.f32 	%f118, %f117, 0f3F317218, %f114;
	selp.f32 	%f119, %f104, %f118, %p85;
	selp.f32 	%f120, 0fFF800000, %f119, %p84;
	cvt.f64.f32 	%fd209, %f120;
	sub.f64 	%fd210, %fd209, %fd347;
	mul.f64 	%fd211, %fd210, %fd5;
	mov.f64 	%fd212, 0d3FF0000000000000;
	sub.f64 	%fd213, %fd212, %fd38;
	fma.rn.f64 	%fd48, %fd213, %fd1, %fd211;
	cvt.f64.f32 	%fd49, %f6;
	sub.f64 	%fd348, %fd212, %fd49;
	{
	.reg .b32 %temp; 
	mov.b64 	{%temp, %r259}, %fd348;
	}
	{
	.reg .b32 %temp; 
	mov.b64 	{%r260, %temp}, %fd348;
	}
	setp.gt.s32 	%p86, %r259, 1048575;
	mov.b32 	%r261, -1023;
	@%p86 bra 	$L__BB0_80;
	mul.f64 	%fd348, %fd348, 0d4350000000000000;
	{
	.reg .b32 %temp; 
	mov.b64 	{%temp, %r259}, %fd348;
	}
	{
	.reg .b32 %temp; 
	mov.b64 	{%r260, %temp}, %fd348;
	}
	mov.b32 	%r261, -1077;
$L__BB0_80:
	add.s32 	%r217, %r259, -1;
	setp.gt.u32 	%p87, %r217, 2146435070;
	@%p87 bra 	$L__BB0_84;
	shr.u32 	%r220, %r259, 20;
	add.s32 	%r262, %r261, %r220;
	and.b32  	%r221, %r259, 1048575;
	or.b32  	%r222, %r221, 1072693248;
	mov.b64 	%fd349, {%r260, %r222};
	setp.lt.u32 	%p89, %r222, 1073127583;
	@%p89 bra 	$L__BB0_83;
	{
	.reg .b32 %temp; 
	mov.b64 	{%r223, %temp}, %fd349;
	}
	{
	.reg .b32 %temp; 
	mov.b64 	{%temp, %r224}, %fd349;
	}
	add.s32 	%r225, %r224, -1048576;
	mov.b64 	%fd349, {%r223, %r225};
	add.s32 	%r262, %r262, 1;
$L__BB0_83:
	add.f64 	%fd215, %fd349, 0dBFF0000000000000;
	add.f64 	%fd216, %fd349, 0d3FF0000000000000;
	rcp.approx.ftz.f64 	%fd217, %fd216;
	neg.f64 	%fd218, %fd216;
	fma.rn.f64 	%fd219, %fd218, %fd217, 0d3FF0000000000000;
	fma.rn.f64 	%fd220, %fd219, %fd219, %fd219;
	fma.rn.f64 	%fd221, %fd220, %fd217, %fd217;
	mul.f64 	%fd222, %fd215, %fd221;
	fma.rn.f64 	%fd223, %fd215, %fd221, %fd222;
	mul.f64 	%fd224, %fd223, %fd223;
	fma.rn.f64 	%fd225, %fd224, 0d3EB1380B3AE80F1E, 0d3ED0EE258B7A8B04;
	fma.rn.f64 	%fd226, %fd225, %fd224, 0d3EF3B2669F02676F;
	fma.rn.f64 	%fd227, %fd226, %fd224, 0d3F1745CBA9AB0956;
	fma.rn.f64 	%fd228, %fd227, %fd224, 0d3F3C71C72D1B5154;
	fma.rn.f64 	%fd229, %fd228, %fd224, 0d3F624924923BE72D;
	fma.rn.f64 	%fd230, %fd229, %fd224, 0d3F8999999999A3C4;
	fma.rn.f64 	%fd231, %fd230, %fd224, 0d3FB5555555555554;
	sub.f64 	%fd232, %fd215, %fd223;
	add.f64 	%fd233, %fd232, %fd232;
	neg.f64 	%fd234, %fd223;
	fma.rn.f64 	%fd235, %fd234, %fd215, %fd233;
	mul.f64 	%fd236, %fd221, %fd235;
	mul.f64 	%fd237, %fd224, %fd231;
	fma.rn.f64 	%fd238, %fd237, %fd223, %fd236;
	xor.b32  	%r226, %r262, -2147483648;
	mov.b32 	%r227, 1127219200;
	mov.b64 	%fd239, {%r226, %r227};
	mov.b32 	%r228, -2147483648;
	mov.b64 	%fd240, {%r228, %r227};
	sub.f64 	%fd241, %fd239, %fd240;
	fma.rn.f64 	%fd242, %fd241, 0d3FE62E42FEFA39EF, %fd223;
	fma.rn.f64 	%fd243, %fd241, 0dBFE62E42FEFA39EF, %fd242;
	sub.f64 	%fd244, %fd243, %fd223;
	sub.f64 	%fd245, %fd238, %fd244;
	fma.rn.f64 	%fd246, %fd241, 0d3C7ABC9E3B39803F, %fd245;
	add.f64 	%fd350, %fd242, %fd246;
	bra.uni 	$L__BB0_85;
$L__BB0_84:
	fma.rn.f64 	%fd214, %fd348, 0d7FF0000000000000, 0d7FF0000000000000;
	{
	.reg .b32 %temp; 
	mov.b64 	{%temp, %r218}, %fd348;
	}
	and.b32  	%r219, %r218, 2147483647;
	setp.eq.s32 	%p88, %r219, 0;
	selp.f64 	%fd350, 0dFFF0000000000000, %fd214, %p88;
$L__BB0_85:
	ld.param.f32 	%f193, [_Z6KernelPfS_iifffffffff_param_12];
	ld.param.f32 	%f192, [_Z6KernelPfS_iifffffffff_param_11];
	ld.param.f32 	%f191, [_Z6KernelPfS_iifffffffff_param_10];
	ld.param.f32 	%f190, [_Z6KernelPfS_iifffffffff_param_9];
	ld.param.f32 	%f189, [_Z6KernelPfS_iifffffffff_param_8];
	ld.param.f32 	%f188, [_Z6KernelPfS_iifffffffff_param_7];
	ld.param.u64 	%rd31, [_Z6KernelPfS_iifffffffff_param_1];
	add.f64 	%fd247, %fd49, %fd49;
	setp.lt.f32 	%p90, %f6, 0f00800000;
	mul.f32 	%f121, %f6, 0f4B000000;
	selp.f32 	%f122, %f121, %f6, %p90;
	mov.b32 	%r229, %f122;
	add.s32 	%r230, %r229, -1059760811;
	and.b32  	%r231, %r230, -8388608;
	sub.s32 	%r232, %r229, %r231;
	mov.b32 	%f123, %r232;
	add.f32 	%f124, %f123, 0fBF800000;
	setp.eq.f32 	%p91, %f122, 0f00000000;
	fma.rn.f32 	%f125, %f122, 0f7F800000, 0f7F800000;
	setp.gt.u32 	%p92, %r229, 2139095039;
	fma.rn.f32 	%f126, %f124, 0fBE055027, 0f3E1039F6;
	fma.rn.f32 	%f127, %f126, %f124, 0fBDF8CDCC;
	fma.rn.f32 	%f128, %f127, %f124, 0f3E0F2955;
	fma.rn.f32 	%f129, %f128, %f124, 0fBE2AD8B9;
	fma.rn.f32 	%f130, %f129, %f124, 0f3E4CED0B;
	fma.rn.f32 	%f131, %f130, %f124, 0fBE7FFF22;
	fma.rn.f32 	%f132, %f131, %f124, 0f3EAAAA78;
	fma.rn.f32 	%f133, %f132, %f124, 0fBF000000;
	mul.f32 	%f134, %f124, %f133;
	fma.rn.f32 	%f135, %f134, %f124, %f124;
	cvt.rn.f32.s32 	%f136, %r231;
	selp.f32 	%f137, 0fC1B80000, 0f00000000, %p90;
	fma.rn.f32 	%f138, %f136, 0f34000000, %f137;
	fma.rn.f32 	%f139, %f138, 0f3F317218, %f135;
	selp.f32 	%f140, %f125, %f139, %p92;
	selp.f32 	%f141, 0fFF800000, %f140, %p91;
	cvt.f64.f32 	%fd248, %f141;
	cvt.rn.f32.f64 	%f142, %fd48;
	cvt.rn.f32.f64 	%f143, %fd37;
	cvt.rn.f32.f64 	%f144, %fd26;
	cvt.rn.f32.f64 	%f145, %fd15;
	cvta.to.global.u64 	%rd28, %rd31;
	sub.f64 	%fd249, %fd248, %fd350;
	mul.f64 	%fd250, %fd249, %fd5;
	mov.f64 	%fd251, 0d3FF0000000000000;
	sub.f64 	%fd252, %fd251, %fd247;
	fma.rn.f64 	%fd253, %fd252, %fd1, %fd250;
	cvt.rn.f32.f64 	%f146, %fd253;
	neg.f32 	%f147, %f188;
	cvt.f64.f32 	%fd254, %f147;
	add.f32 	%f148, %f3, %f4;
	cvt.f64.f32 	%fd255, %f148;
	sub.f64 	%fd256, %fd255, %fd3;
	mul.f32 	%f149, %f192, %f192;
	cvt.f64.f32 	%fd257, %f149;
	div.rn.f64 	%fd258, %fd256, %fd257;
	add.f32 	%f150, %f5, %f6;
	cvt.f64.f32 	%fd259, %f150;
	sub.f64 	%fd260, %fd259, %fd3;
	mul.f32 	%f151, %f193, %f193;
	cvt.f64.f32 	%fd261, %f151;
	div.rn.f64 	%fd262, %fd260, %fd261;
	add.f64 	%fd263, %fd258, %fd262;
	mul.f64 	%fd264, %fd263, %fd254;
	cvt.rn.f32.f64 	%f152, %fd264;
	add.f32 	%f153, %f2, %f7;
	cvt.f64.f32 	%fd265, %f153;
	cvt.f64.f32 	%fd266, %f3;
	add.f64 	%fd267, %fd266, %fd266;
	sub.f64 	%fd268, %fd265, %fd267;
	div.rn.f64 	%fd269, %fd268, %fd257;
	add.f32 	%f154, %f11, %f13;
	cvt.f64.f32 	%fd270, %f154;
	sub.f64 	%fd271, %fd270, %fd267;
	div.rn.f64 	%fd272, %fd271, %fd261;
	add.f64 	%fd273, %fd269, %fd272;
	mul.f64 	%fd274, %fd273, %fd254;
	cvt.rn.f32.f64 	%f155, %fd274;
	add.f32 	%f156, %f2, %f8;
	cvt.f64.f32 	%fd275, %f156;
	cvt.f64.f32 	%fd276, %f4;
	add.f64 	%fd277, %fd276, %fd276;
	sub.f64 	%fd278, %fd275, %fd277;
	div.rn.f64 	%fd279, %fd278, %fd257;
	add.f32 	%f157, %f12, %f14;
	cvt.f64.f32 	%fd280, %f157;
	sub.f64 	%fd281, %fd280, %fd277;
	div.rn.f64 	%fd282, %fd281, %fd261;
	add.f64 	%fd283, %fd279, %fd282;
	mul.f64 	%fd284, %fd283, %fd254;
	cvt.rn.f32.f64 	%f158, %fd284;
	add.f32 	%f159, %f11, %f12;
	cvt.f64.f32 	%fd285, %f159;
	sub.f64 	%fd286, %fd285, %fd38;
	div.rn.f64 	%fd287, %fd286, %fd257;
	add.f32 	%f160, %f2, %f9;
	cvt.f64.f32 	%fd288, %f160;
	sub.f64 	%fd289, %fd288, %fd38;
	div.rn.f64 	%fd290, %fd289, %fd261;
	add.f64 	%fd291, %fd290, %fd287;
	mul.f64 	%fd292, %fd291, %fd254;
	cvt.rn.f32.f64 	%f161, %fd292;
	add.f32 	%f162, %f13, %f14;
	cvt.f64.f32 	%fd293, %f162;
	sub.f64 	%fd294, %fd293, %fd247;
	div.rn.f64 	%fd295, %fd294, %fd257;
	add.f32 	%f163, %f2, %f10;
	cvt.f64.f32 	%fd296, %f163;
	sub.f64 	%fd297, %fd296, %fd247;
	div.rn.f64 	%fd298, %fd297, %fd261;
	add.f64 	%fd299, %fd298, %fd295;
	mul.f64 	%fd300, %fd299, %fd254;
	cvt.rn.f32.f64 	%f164, %fd300;
	add.f32 	%f165, %f152, %f145;
	add.f32 	%f166, %f155, %f144;
	add.f32 	%f167, %f158, %f143;
	add.f32 	%f168, %f161, %f142;
	add.f32 	%f169, %f164, %f146;
	add.f32 	%f170, %f166, %f167;
	cvt.f64.f32 	%fd301, %f170;
	cvt.f64.f32 	%fd302, %f165;
	add.f64 	%fd303, %fd302, %fd302;
	sub.f64 	%fd304, %fd301, %fd303;
	div.rn.f64 	%fd305, %fd304, %fd257;
	add.f32 	%f171, %f168, %f169;
	cvt.f64.f32 	%fd306, %f171;
	sub.f64 	%fd307, %fd306, %fd303;
	div.rn.f64 	%fd308, %fd307, %fd261;
	add.f64 	%fd309, %fd305, %fd308;
	cvt.rn.f32.f64 	%f172, %fd309;
	sub.f32 	%f173, %f3, %f4;
	cvt.f64.f32 	%fd310, %f173;
	cvt.f64.f32 	%fd311, %f192;
	add.f64 	%fd312, %fd311, %fd311;
	div.rn.f64 	%fd313, %fd310, %fd312;
	sub.f32 	%f174, %f166, %f167;
	cvt.f64.f32 	%fd314, %f174;
	mul.f64 	%fd315, %fd313, %fd314;
	div.rn.f64 	%fd316, %fd315, %fd312;
	cvt.rn.f32.f64 	%f175, %fd316;
	sub.f32 	%f176, %f5, %f6;
	cvt.f64.f32 	%fd317, %f176;
	cvt.f64.f32 	%fd318, %f193;
	add.f64 	%fd319, %fd318, %fd318;
	div.rn.f64 	%fd320, %fd317, %fd319;
	sub.f32 	%f177, %f168, %f169;
	cvt.f64.f32 	%fd321, %f177;
	mul.f64 	%fd322, %fd320, %fd321;
	div.rn.f64 	%fd323, %fd322, %fd319;
	cvt.rn.f32.f64 	%f178, %fd323;
	div.rn.f32 	%f179, %f189, %f1;
	cvt.f64.f32 	%fd324, %f179;
	div.rn.f32 	%f180, %f190, %f189;
	cvt.f64.f32 	%fd325, %f180;
	fma.rn.f64 	%fd326, %fd6, %fd325, %fd2;
	mul.f64 	%fd327, %fd326, %fd324;
	mul.f64 	%fd328, %fd327, %fd2;
	mul.f64 	%fd329, %fd6, %fd328;
	cvt.rn.f32.f64 	%f181, %fd329;
	sub.f64 	%fd330, %fd251, %fd325;
	mul.f64 	%fd331, %fd330, %fd2;
	sub.f64 	%fd332, %fd251, %fd3;
	mul.f64 	%fd333, %fd332, %fd326;
	fma.rn.f64 	%fd334, %fd331, %fd6, %fd333;
	mul.f64 	%fd335, %fd334, %fd324;
	cvt.rn.f32.f64 	%f182, %fd335;
	add.f32 	%f183, %f175, %f178;
	mul.f32 	%f184, %f183, %f182;
	fma.rn.f32 	%f185, %f181, %f172, %f184;
	ld.global.f32 	%f186, [%rd2];
	fma.rn.f32 	%f187, %f191, %f185, %f186;
	mul.wide.s32 	%rd29, %r9, 4;
	add.s64 	%rd30, %rd28, %rd29;
	st.global.f32 	[%rd30], %f187;
	ret;

}


// ===== COMPILED SASS (sm_100) =====

	.target	sm_100

	.elftype	@"ET_EXEC"


//--------------------- .note.nv.tkinfo           --------------------------
	.section	.note.nv.tkinfo,"",@"SHT_NOTE"
	.sectionflags	@"SHF_NOTE_NV_TKINFO"
	.tkinfo
        /*0018*/ 	.word	0x00000002
        /*0030*/ 	.string	""
        /*0030*/ 	.string	"ptxas"
        /*0030*/ 	.string	"Cuda compilation tools, release 13.0, V13.0.88"
        /*0030*/ 	.string	"Build cuda_13.0.r13.0/compiler.36424714_0"
        /*0030*/ 	.string	"-arch sm_100 -m 64 "



//--------------------- .note.nv.cuinfo           --------------------------
	.section	.note.nv.cuinfo,"",@"SHT_NOTE"
	.sectionflags	@"SHF_NOTE_NV_CUINFO"
        /*0018*/ 	.short	0x0002
        /*001a*/ 	.short	0x0064
        /*001c*/ 	.short	0x0082
	.zero		2


//--------------------- .nv.info                  --------------------------
	.section	.nv.info,"",@"SHT_CUDA_INFO"
	.align	4


	//----- nvinfo : EIATTR_REGCOUNT
	.align		4
        /*0000*/ 	.byte	0x04, 0x2f
        /*0002*/ 	.short	(.L_1 - .L_0)
	.align		4
.L_0:
        /*0004*/ 	.word	index@(_Z6KernelPfS_iifffffffff)
        /*0008*/ 	.word	0x00000042


	//----- nvinfo : EIATTR_FRAME_SIZE
	.align		4
.L_1:
        /*000c*/ 	.byte	0x04, 0x11
        /*000e*/ 	.short	(.L_3 - .L_2)
	.align		4
.L_2:
        /*0010*/ 	.word	index@($__internal_1_$__cuda_sm3x_div_rn_noftz_f32_slowpath)
        /*0014*/ 	.word	0x00000000


	//----- nvinfo : EIATTR_FRAME_SIZE
	.align		4
.L_3:
        /*0018*/ 	.byte	0x04, 0x11
        /*001a*/ 	.short	(.L_5 - .L_4)
	.align		4
.L_4:
        /*001c*/ 	.word	index@($__internal_0_$__cuda_sm20_div_rn_f64_full)
        /*0020*/ 	.word	0x00000000


	//----- nvinfo : EIATTR_FRAME_SIZE
	.align		4
.L_5:
        /*0024*/ 	.byte	0x04, 0x11
        /*0026*/ 	.short	(.L_7 - .L_6)
	.align		4
.L_6:
        /*0028*/ 	.word	index@(_Z6KernelPfS_iifffffffff)
        /*002c*/ 	.word	0x00000000


	//----- nvinfo : EIATTR_MIN_STACK_SIZE
	.align		4
.L_7:
        /*0030*/ 	.byte	0x04, 0x12
        /*0032*/ 	.short	(.L_9 - .L_8)
	.align		4
.L_8:
        /*0034*/ 	.word	index@(_Z6KernelPfS_iifffffffff)
        /*0038*/ 	.word	0x00000000
.L_9:


//--------------------- .nv.compat                --------------------------
	.section	.nv.compat,"",@"SHT_CUDA_COMPAT_INFO"
	.align	4
        /*0000*/ 	.byte	0x02, 0x09, 0x00, 0x00, 0x02, 0x02, 0x01, 0x00, 0x02, 0x05, 0x05, 0x00, 0x03, 0x07, 0x01, 0x01
        /*0010*/ 	.byte	0x02, 0x03, 0x00, 0x00, 0x02, 0x06, 0x01, 0x00, 0x04, 0x0b, 0x08, 0x00, 0x01, 0x00, 0x00, 0x00
        /*0020*/ 	.byte	0x00, 0x00, 0x00, 0x00


//--------------------- .nv.info._Z6KernelPfS_iifffffffff --------------------------
	.section	.nv.info._Z6KernelPfS_iifffffffff,"",@"SHT_CUDA_INFO"
	.sectionflags	@""
	.align	4


	//----- nvinfo : EIATTR_CUDA_API_VERSION
	.align		4
        /*0000*/ 	.byte	0x04, 0x37
        /*0002*/ 	.short	(.L_11 - .L_10)
.L_10:
        /*0004*/ 	.word	0x00000082


	//----- nvinfo : EIATTR_KPARAM_INFO
	.align		4
.L_11:
        /*0008*/ 	.byte	0x04, 0x17
        /*000a*/ 	.short	(.L_13 - .L_12)
.L_12:
        /*000c*/ 	.word	0x00000000
        /*0010*/ 	.short	0x000c
        /*0012*/ 	.short	0x0038
        /*0014*/ 	.byte	0x00, 0xf0, 0x11, 0x00


	//----- nvinfo : EIATTR_KPARAM_INFO
	.align		4
.L_13:
        /*0018*/ 	.byte	0x04, 0x17
        /*001a*/ 	.short	(.L_15 - .L_14)
.L_14:
        /*001c*/ 	.word	0x00000000
        /*0020*/ 	.short	0x000b
        /*0022*/ 	.short	0x0034
        /*0024*/ 	.byte	0x00, 0xf0, 0x11, 0x00


	//----- nvinfo : EIATTR_KPARAM_INFO
	.align		4
.L_15:
        /*0028*/ 	.byte	0x04, 0x17
        /*002a*/ 	.short	(.L_17 - .L_16)
.L_16:
        /*002c*/ 	.word	0x00000000
        /*0030*/ 	.short	0x000a
        /*0032*/ 	.short	0x0030
        /*0034*/ 	.byte	0x00, 0xf0, 0x11, 0x00


	//----- nvinfo : EIATTR_KPARAM_INFO
	.align		4
.L_17:
        /*0038*/ 	.byte	0x04, 0x17
        /*003a*/ 	.short	(.L_19 - .L_18)
.L_18:
        /*003c*/ 	.word	0x00000000
        /*0040*/ 	.short	0x0009
        /*0042*/ 	.short	0x002c
        /*0044*/ 	.byte	0x00, 0xf0, 0x11, 0x00


	//----- nvinfo : EIATTR_KPARAM_INFO
	.align		4
.L_19:
        /*0048*/ 	.byte	0x04, 0x17
        /*004a*/ 	.short	(.L_21 - .L_20)
.L_20:
        /*004c*/ 	.word	0x00000000
        /*0050*/ 	.short	0x0008
        /*0052*/ 	.short	0x0028
        /*0054*/ 	.byte	0x00, 0xf0, 0x11, 0x00


	//----- nvinfo : EIATTR_KPARAM_INFO
	.align		4
.L_21:
        /*0058*/ 	.byte	0x04, 0x17
        /*005a*/ 	.short	(.L_23 - .L_22)
.L_22:
        /*005c*/ 	.word	0x00000000
        /*0060*/ 	.short	0x0007
        /*0062*/ 	.short	0x0024
        /*0064*/ 	.byte	0x00, 0xf0, 0x11, 0x00


	//----- nvinfo : EIATTR_KPARAM_INFO
	.align		4
.L_23:
        /*0068*/ 	.byte	0x04, 0x17
        /*006a*/ 	.short	(.L_25 - .L_24)
.L_24:
        /*006c*/ 	.word	0x00000000
        /*0070*/ 	.short	0x0006
        /*0072*/ 	.short	0x0020
        /*0074*/ 	.byte	0x00, 0xf0, 0x11, 0x00


	//----- nvinfo : EIATTR_KPARAM_INFO
	.align		4
.L_25:
        /*0078*/ 	.byte	0x04, 0x17
        /*007a*/ 	.short	(.L_27 - .L_26)
.L_26:
        /*007c*/ 	.word	0x00000000
        /*0080*/ 	.short	0x0005
        /*0082*/ 	.short	0x001c
        /*0084*/ 	.byte	0x00, 0xf0, 0x11, 0x00


	//----- nvinfo : EIATTR_KPARAM_INFO
	.align		4
.L_27:
        /*0088*/ 	.byte	0x04, 0x17
        /*008a*/ 	.short	(.L_29 - .L_28)
.L_28:
        /*008c*/ 	.word	0x00000000
        /*0090*/ 	.short	0x0004
        /*0092*/ 	.short	0x0018
        /*0094*/ 	.byte	0x00, 0xf0, 0x11, 0x00


	//----- nvinfo : EIATTR_KPARAM_INFO
	.align		4
.L_29:
        /*0098*/ 	.byte	0x04, 0x17
        /*009a*/ 	.short	(.L_31 - .L_30)
.L_30:
        /*009c*/ 	.word	0x00000000
        /*00a0*/ 	.short	0x0003
        /*00a2*/ 	.short	0x0014
        /*00a4*/ 	.byte	0x00, 0xf0, 0x11, 0x00


	//----- nvinfo : EIATTR_KPARAM_INFO
	.align		4
.L_31:
        /*00a8*/ 	.byte	0x04, 0x17
        /*00aa*/ 	.short	(.L_33 - .L_32)
.L_32:
        /*00ac*/ 	.word	0x00000000
        /*00b0*/ 	.short	0x0002
        /*00b2*/ 	.short	0x0010
        /*00b4*/ 	.byte	0x00, 0xf0, 0x11, 0x00


	//----- nvinfo : EIATTR_KPARAM_INFO
	.align		4
.L_33:
        /*00b8*/ 	.byte	0x04, 0x17
        /*00ba*/ 	.short	(.L_35 - .L_34)
.L_34:
        /*00bc*/ 	.word	0x00000000
        /*00c0*/ 	.short	0x0001
        /*00c2*/ 	.short	0x0008
        /*00c4*/ 	.byte	0x00, 0xf5, 0x21, 0x00


	//----- nvinfo : EIATTR_KPARAM_INFO
	.align		4
.L_35:
        /*00c8*/ 	.byte	0x04, 0x17
        /*00ca*/ 	.short	(.L_37 - .L_36)
.L_36:
        /*00cc*/ 	.word	0x00000000
        /*00d0*/ 	.short	0x0000
        /*00d2*/ 	.short	0x0000
        /*00d4*/ 	.byte	0x00, 0xf5, 0x21, 0x00


	//----- nvinfo : EIATTR_SPARSE_MMA_MASK
	.align		4
.L_37:
        /*00d8*/ 	.byte	0x03, 0x50
        /*00da*/ 	.short	0x0000


	//----- nvinfo : EIATTR_MAXREG_COUNT
	.align		4
        /*00dc*/ 	.byte	0x03, 0x1b
        /*00de*/ 	.short	0x00ff


	//----- nvinfo : EIATTR_NUM_BARRIERS
	.align		4
        /*00e0*/ 	.byte	0x02, 0x4c
        /*00e2*/ 	.byte	0x01
	.zero		1


	//----- nvinfo : EIATTR_MERCURY_ISA_VERSION
	.align		4
        /*00e4*/ 	.byte	0x03, 0x5f
        /*00e6*/ 	.short	0x0101


	//----- nvinfo : EIATTR_VRC_CTA_INIT_COUNT
	.align		4
        /*00e8*/ 	.byte	0x02, 0x4a
	.zero		1
	.zero		1


	//----- nvinfo : EIATTR_EXIT_INSTR_OFFSETS
	.align		4
        /*00ec*/ 	.byte	0x04, 0x1c
        /*00ee*/ 	.short	(.L_39 - .L_38)


	//   ....[0]....
.L_38:
        /*00f0*/ 	.word	0x00004da0


	//----- nvinfo : EIATTR_CRS_STACK_SIZE
	.align		4
.L_39:
        /*00f4*/ 	.byte	0x04, 0x1e
        /*00f6*/ 	.short	(.L_41 - .L_40)
.L_40:
        /*00f8*/ 	.word	0x00000000


	//----- nvinfo : EIATTR_CBANK_PARAM_SIZE
	.align		4
.L_41:
        /*00fc*/ 	.byte	0x03, 0x19
        /*00fe*/ 	.short	0x003c


	//----- nvinfo : EIATTR_PARAM_CBANK
	.align		4
        /*0100*/ 	.byte	0x04, 0x0a
        /*0102*/ 	.short	(.L_43 - .L_42)
	.align		4
.L_42:
        /*0104*/ 	.word	index@(.nv.constant0._Z6KernelPfS_iifffffffff)
        /*0108*/ 	.short	0x0380
        /*010a*/ 	.short	0x003c


	//----- nvinfo : EIATTR_SW_WAR
	.align		4
.L_43:
        /*010c*/ 	.byte	0x04, 0x36
        /*010e*/ 	.short	(.L_45 - .L_44)
.L_44:
        /*0110*/ 	.word	0x00000008
.L_45:


//--------------------- .nv.callgraph             --------------------------
	.section	.nv.callgraph,"",@"SHT_CUDA_CALLGRAPH"
	.align	4
	.sectionentsize	8
	.align		4
        /*0000*/ 	.word	0x00000000
	.align		4
        /*0004*/ 	.word	0xffffffff
	.align		4
        /*0008*/ 	.word	0x00000000
	.align		4
        /*000c*/ 	.word	0xfffffffe
	.align		4
        /*0010*/ 	.word	0x00000000
	.align		4
        /*0014*/ 	.word	0xfffffffd
	.align		4
        /*0018*/ 	.word	0x00000000
	.align		4
        /*001c*/ 	.word	0xfffffffc


//--------------------- .text._Z6KernelPfS_iifffffffff --------------------------
	.section	.text._Z6KernelPfS_iifffffffff,"ax",@progbits
	.align	128
        .global         _Z6KernelPfS_iifffffffff
        .type           _Z6KernelPfS_iifffffffff,@function
        .size           _Z6KernelPfS_iifffffffff,(.L_x_74 - _Z6KernelPfS_iifffffffff)
        .other          _Z6KernelPfS_iifffffffff,@"STO_CUDA_ENTRY STV_DEFAULT"
_Z6KernelPfS_iifffffffff:
.text._Z6KernelPfS_iifffffffff:
[----:B------:R-:W-:Y:S01]  /*0000*/  LDC R1, c[0x0][0x37c] ;  /* 0x0000df00ff017b82 */ /* 0x000fe20000000800 */
[----:B------:R-:W0:Y:S07]  /*0010*/  S2R R27, SR_CTAID.Y ;  /* 0x00000000001b7919 */ /* 0x000e2e0000002600 */
[----:B------:R-:W0:Y:S01]  /*0020*/  LDC R18, c[0x0][0x364] ;  /* 0x0000d900ff127b82 */ /* 0x000e220000000800 */
[----:B------:R-:W1:Y:S01]  /*0030*/  LDCU.64 UR4, c[0x0][0x358] ;  /* 0x00006b00ff0477ac */ /* 0x000e620008000a00 */
[----:B------:R-:W2:Y:S01]  /*0040*/  S2R R31, SR_CTAID.X ;  /* 0x00000000001f7919 */ /* 0x000ea20000002500 */
[----:B------:R-:W3:Y:S05]  /*0050*/  S2R R0, SR_TID.X ;  /* 0x0000000000007919 */ /* 0x000eea0000002100 */
[----:B------:R-:W2:Y:S01]  /*0060*/  LDC R29, c[0x0][0x360] ;  /* 0x0000d800ff1d7b82 */ /* 0x000ea20000000800 */
[----:B------:R-:W3:Y:S07]  /*0070*/  S2R R5, SR_TID.Y ;  /* 0x0000000000057919 */ /* 0x000eee0000002200 */
[----:B------:R-:W4:Y:S08]  /*0080*/  LDC R33, c[0x0][0x390] ;  /* 0x0000e400ff217b82 */ /* 0x000f300000000800 */
[----:B------:R-:W5:Y:S01]  /*0090*/  LDC.64 R2, c[0x0][0x380] ;  /* 0x0000e000ff027b82 */ /* 0x000f620000000a00 */
[----:B0-----:R-:W-:-:S02]  /*00a0*/  IMAD R4, R18, R27, RZ ;  /* 0x0000001b12047224 */ /* 0x001fc400078e02ff */
[----:B--2---:R-:W-:-:S04]  /*00b0*/  IMAD R7, R29, R31, RZ ;  /* 0x0000001f1d077224 */ /* 0x004fc800078e02ff */
[-C--:B----4-:R-:W-:Y:S02]  /*00c0*/  IMAD R11, R4, R33.reuse, R7 ;  /* 0x00000021040b7224 */ /* 0x090fe400078e0207 */
[----:B---3--:R-:W-:-:S04]  /*00d0*/  IMAD R8, R5, R33, R0 ;  /* 0x0000002105087224 */ /* 0x008fc800078e0200 */
[----:B------:R-:W-:-:S04]  /*00e0*/  IMAD.IADD R8, R11, 0x1, R8 ;  /* 0x000000010b087824 */ /* 0x000fc800078e0208 */
[----:B-----5:R-:W-:-:S05]  /*00f0*/  IMAD.WIDE R34, R8, 0x4, R2 ;  /* 0x0000000408227825 */ /* 0x020fca00078e0202 */
[----:B-1----:R-:W2:Y:S01]  /*0100*/  LDG.E R13, desc[UR4][R34.64] ;  /* 0x00000004220d7981 */ /* 0x002ea2000c1e1900 */
[----:B------:R-:W0:Y:S01]  /*0110*/  LDC R12, c[0x0][0x374] ;  /* 0x0000dd00ff0c7b82 */ /* 0x000e220000000800 */
[----:B------:R-:W-:Y:S01]  /*0120*/  ISETP.NE.AND P3, PT, R27, RZ, PT ;  /* 0x000000ff1b00720c */ /* 0x000fe20003f65270 */
[----:B------:R-:W-:Y:S01]  /*0130*/  IMAD.IADD R15, R7, 0x1, R0 ;  /* 0x00000001070f7824 */ /* 0x000fe200078e0200 */
[----:B------:R-:W1:Y:S01]  /*0140*/  S2R R4, SR_CgaCtaId ;  /* 0x0000000000047919 */ /* 0x000e620000008800 */
[C---:B------:R-:W-:Y:S02]  /*0150*/  ISETP.NE.AND P6, PT, R31.reuse, RZ, PT ;  /* 0x000000ff1f00720c */ /* 0x040fe40003fc5270 */
[----:B------:R-:W-:Y:S02]  /*0160*/  MOV R9, 0x400 ;  /* 0x0000040000097802 */ /* 0x000fe40000000f00 */
[----:B------:R-:W3:Y:S01]  /*0170*/  LDC R16, c[0x0][0x370] ;  /* 0x0000dc00ff107b82 */ /* 0x000ee20000000800 */
[----:B------:R-:W-:-:S07]  /*0180*/  ISETP.EQ.OR P4, PT, R31, RZ, P3 ;  /* 0x000000ff1f00720c */ /* 0x000fce0001f82670 */
[----:B------:R-:W4:Y:S01]  /*0190*/  @!P3 LDC R14, c[0x0][0x394] ;  /* 0x0000e500ff0ebb82 */ /* 0x000f220000000800 */
[CC--:B------:R-:W-:Y:S02]  /*01a0*/  @!P6 IMAD R6, R0.reuse, R33.reuse, R33 ;  /* 0x000000210006e224 */ /* 0x0c0fe400078e0221 */
[----:B------:R-:W-:Y:S02]  /*01b0*/  @P6 IMAD R7, R0, R33, R11 ;  /* 0x0000002100076224 */ /* 0x000fe400078e020b */
[----:B------:R-:W-:Y:S02]  /*01c0*/  @!P6 IMAD.IADD R6, R11, 0x1, R6 ;  /* 0x000000010b06e824 */ /* 0x000fe400078e0206 */
[----:B0-----:R-:W-:Y:S02]  /*01d0*/  VIADD R12, R12, 0xffffffff ;  /* 0xffffffff0c0c7836 */ /* 0x001fe40000000000 */
[C---:B------:R-:W-:Y:S01]  /*01e0*/  @!P6 VIADD R17, R6.reuse, 0xffffffff ;  /* 0xffffffff0611e836 */ /* 0x040fe20000000000 */
[----:B------:R-:W-:Y:S01]  /*01f0*/  @!P6 IADD3 R19, PT, PT, R6, -0x2, RZ ;  /* 0xfffffffe0613e810 */ /* 0x000fe20007ffe0ff */
[----:B------:R-:W-:Y:S01]  /*0200*/  @P6 VIADD R17, R7, 0xffffffff ;  /* 0xffffffff07116836 */ /* 0x000fe20000000000 */
[-C--:B------:R-:W-:Y:S01]  /*0210*/  ISETP.NE.AND P0, PT, R27, R12.reuse, PT ;  /* 0x0000000c1b00720c */ /* 0x080fe20003f05270 */
[----:B------:R-:W-:Y:S01]  /*0220*/  @P6 VIADD R19, R7, 0xfffffffe ;  /* 0xfffffffe07136836 */ /* 0x000fe20000000000 */
[----:B------:R-:W-:-:S02]  /*0230*/  ISETP.NE.AND P6, PT, R27, R12, PT ;  /* 0x0000000c1b00720c */ /* 0x000fc40003fc5270 */
[----:B---3--:R-:W-:Y:S02]  /*0240*/  IADD3 R16, PT, PT, R16, -0x1, RZ ;  /* 0xffffffff10107810 */ /* 0x008fe40007ffe0ff */
[----:B-1----:R-:W-:Y:S02]  /*0250*/  LEA R9, R4, R9, 0x18 ;  /* 0x0000000904097211 */ /* 0x002fe400078ec0ff */
[C---:B------:R-:W-:Y:S02]  /*0260*/  ISETP.NE.OR P2, PT, R31.reuse, RZ, P0 ;  /* 0x000000ff1f00720c */ /* 0x040fe40000745670 */
[CC--:B------:R-:W-:Y:S01]  /*0270*/  ISETP.NE.AND P1, PT, R31.reuse, R16.reuse, PT ;  /* 0x000000101f00720c */ /* 0x0c0fe20003f25270 */
[----:B------:R-:W-:Y:S01]  /*0280*/  IMAD R4, R0, 0x50, R9 ;  /* 0x0000005000047824 */ /* 0x000fe200078e0209 */
[----:B------:R-:W-:Y:S01]  /*0290*/  ISETP.EQ.AND P5, PT, R31, R16, PT ;  /* 0x000000101f00720c */ /* 0x000fe20003fa2270 */
[----:B----4-:R-:W-:Y:S01]  /*02a0*/  @!P3 VIADD R6, R14, 0xffffffff ;  /* 0xffffffff0e06b836 */ /* 0x010fe20000000000 */
[----:B------:R-:W-:Y:S01]  /*02b0*/  IADD3 R14, PT, PT, R8, R33, RZ ;  /* 0x00000021080e7210 */ /* 0x000fe20007ffe0ff */
[----:B------:R-:W-:-:S06]  /*02c0*/  IMAD R10, R5, 0x4, R4 ;  /* 0x00000004050a7824 */ /* 0x000fcc00078e0204 */
[----:B------:R-:W-:Y:S01]  /*02d0*/  @!P2 LEA R7, R29, 0xffffffff, 0x4 ;  /* 0xffffffff1d07a811 */ /* 0x000fe200078e20ff */
[----:B--2---:R0:W-:Y:S02]  /*02e0*/  STS [R10+0xa8], R13 ;  /* 0x0000a80d0a007388 */ /* 0x0041e40000000800 */
[----:B0-----:R-:W-:Y:S01]  /*02f0*/  @!P3 IMAD R13, R6, R33, R15 ;  /* 0x00000021060db224 */ /* 0x001fe200078e020f */
[----:B------:R-:W-:Y:S01]  /*0300*/  SEL R15, R15, R14, !P6 ;  /* 0x0000000e0f0f7207 */ /* 0x000fe20007000000 */
[----:B------:R-:W-:Y:S01]  /*0310*/  @!P1 VIADD R6, R0, 0xffffffff ;  /* 0xffffffff00069836 */ /* 0x000fe20000000000 */
[----:B------:R-:W-:Y:S06]  /*0320*/  @!P2 BRA `(.L_x_0) ;  /* 0x000000000020a947 */ /* 0x000fec0003800000 */
[----:B------:R-:W-:-:S13]  /*0330*/  ISETP.EQ.OR P2, PT, R31, RZ, P0 ;  /* 0x000000ff1f00720c */ /* 0x000fda0000742670 */
[----:B------:R-:W-:Y:S01]  /*0340*/  @!P2 VIADD R7, R15, 0xffffffff ;  /* 0xffffffff0f07a836 */ /* 0x000fe20000000000 */
[----:B------:R-:W-:Y:S06]  /*0350*/  @!P2 BRA `(.L_x_0) ;  /* 0x000000000014a947 */ /* 0x000fec0003800000 */
[----:B------:R-:W-:-:S04]  /*0360*/  ISETP.GE.U32.AND P2, PT, R27, R12, PT ;  /* 0x0000000c1b00720c */ /* 0x000fc80003f46070 */
[----:B------:R-:W-:-:S13]  /*0370*/  ISETP.NE.OR P2, PT, R31, RZ, P2 ;  /* 0x000000ff1f00720c */ /* 0x000fda0001745670 */
[----:B------:R-:W-:-:S05]  /*0380*/  @!P2 IMAD R7, R33, 0x2, R8 ;  /* 0x000000022107a824 */ /* 0x000fca00078e0208 */
[----:B------:R-:W-:Y:S01]  /*0390*/  @!P2 IADD3 R7, PT, PT, R7, -0x1, RZ ;  /* 0xffffffff0707a810 */ /* 0x000fe20007ffe0ff */
[----:B------:R-:W-:-:S07]  /*03a0*/  @P2 VIADD R7, R14, 0xffffffff ;  /* 0xffffffff0e072836 */ /* 0x000fce0000000000 */
.L_x_0:
[----:B------:R-:W-:Y:S02]  /*03b0*/  @P3 IMAD.IADD R13, R8, 0x1, -R33 ;  /* 0x00000001080d3824 */ /* 0x000fe400078e0a21 */
[----:B------:R-:W-:Y:S02]  /*03c0*/  @!P1 IMAD R21, R6, R33, R11 ;  /* 0x0000002106159224 */ /* 0x000fe400078e020b */
[----:B------:R-:W-:Y:S01]  /*03d0*/  IMAD.MOV.U32 R23, RZ, RZ, RZ ;  /* 0x000000ffff177224 */ /* 0x000fe200078e00ff */
[----:B------:R-:W-:Y:S06]  /*03e0*/  @!P6 BRA P5, `(.L_x_1) ;  /* 0x00000000001ce947 */ /* 0x000fec0002800000 */
[----:B------:R-:W-:-:S04]  /*03f0*/  ISETP.GE.U32.OR P0, PT, R31, R16, P0 ;  /* 0x000000101f00720c */ /* 0x000fc80000706470 */
[----:B------:R-:W-:-:S09]  /*0400*/  ISETP.NE.OR P3, PT, R31, R16, !P0 ;  /* 0x000000101f00720c */ /* 0x000fd20004765670 */
[----:B------:R-:W-:Y:S01]  /*0410*/  @P0 ISETP.GE.U32.AND P2, PT, R27, R12, PT ;  /* 0x0000000c1b00020c */ /* 0x000fe20003f46070 */
[----:B------:R-:W-:Y:S01]  /*0420*/  @!P0 VIADD R23, R15, 0x1 ;  /* 0x000000010f178836 */ /* 0x000fe20000000000 */
[----:B------:R-:W-:-:S04]  /*0430*/  @P0 IADD3 R25, PT, PT, R33, 0x1, RZ ;  /* 0x0000000121190810 */ /* 0x000fc80007ffe0ff */
[----:B------:R-:W-:-:S05]  /*0440*/  @!P3 SEL R25, R25, 0x1, P2 ;  /* 0x000000011919b807 */ /* 0x000fca0001000000 */
[----:B------:R-:W-:-:S07]  /*0450*/  @P0 IMAD.IADD R23, R8, 0x1, R25 ;  /* 0x0000000108170824 */ /* 0x000fce00078e0219 */
.L_x_1:
[----:B------:R-:W-:Y:S02]  /*0460*/  @P1 IMAD R21, R0, R33, R11 ;  /* 0x0000002100151224 */ /* 0x000fe400078e020b */
[----:B------:R-:W-:Y:S01]  /*0470*/  @!P4 VIADD R11, R13, 0xffffffff ;  /* 0xffffffff0d0bc836 */ /* 0x000fe20000000000 */
[----:B------:R-:W-:Y:S06]  /*0480*/  @!P4 BRA `(.L_x_2) ;  /* 0x000000000024c947 */ /* 0x000fec0003800000 */
[----:B------:R-:W-:-:S04]  /*0490*/  ISETP.NE.AND P0, PT, R27, RZ, PT ;  /* 0x000000ff1b00720c */ /* 0x000fc80003f05270 */
[----:B------:R-:W-:-:S13]  /*04a0*/  ISETP.NE.OR P0, PT, R31, RZ, !P0 ;  /* 0x000000ff1f00720c */ /* 0x000fda0004705670 */
[----:B------:R-:W-:Y:S01]  /*04b0*/  @!P0 IADD3 R11, PT, PT, R8, -0x1, RZ ;  /* 0xffffffff080b8810 */ /* 0x000fe20007ffe0ff */
[----:B------:R-:W-:Y:S06]  /*04c0*/  @!P0 BRA `(.L_x_3) ;  /* 0x0000000000248947 */ /* 0x000fec0003800000 */
[----:B------:R-:W-:-:S13]  /*04d0*/  LOP3.LUT P0, RZ, R31, R27, RZ, 0xfc, !PT ;  /* 0x0000001b1fff7212 */ /* 0x000fda000780fcff */
[----:B------:R-:W-:Y:S01]  /*04e0*/  @!P0 IMAD R11, R18, R29, RZ ;  /* 0x0000001d120b8224 */ /* 0x000fe200078e02ff */
[----:B------:R-:W-:-:S03]  /*04f0*/  @P0 LOP3.LUT R25, RZ, R33, RZ, 0x33, !PT ;  /* 0x00000021ff190212 */ /* 0x000fc600078e33ff */
[----:B------:R-:W-:Y:S02]  /*0500*/  @!P0 IMAD R11, R11, R33, -0x1 ;  /* 0xffffffff0b0b8424 */ /* 0x000fe400078e0221 */
[----:B------:R-:W-:-:S07]  /*0510*/  @P0 IMAD.IADD R11, R8, 0x1, R25 ;  /* 0x00000001080b0824 */ /* 0x000fce00078e0219 */
.L_x_2:
[----:B------:R-:W-:-:S13]  /*0520*/  ISETP.NE.OR P0, PT, R27, RZ, P1 ;  /* 0x000000ff1b00720c */ /* 0x000fda0000f05670 */
[----:B------:R-:W-:-:S04]  /*0530*/  @!P0 IMAD R25, R18, R29, -0x1 ;  /* 0xffffffff12198424 */ /* 0x000fc800078e021d */
[----:B------:R-:W-:Y:S01]  /*0540*/  @!P0 IMAD R25, R25, R33, RZ ;  /* 0x0000002119198224 */ /* 0x000fe200078e02ff */
[----:B------:R-:W-:Y:S06]  /*0550*/  @!P0 BRA `(.L_x_4) ;  /* 0x0000000000248947 */ /* 0x000fec0003800000 */
.L_x_3:
[----:B------:R-:W-:-:S04]  /*0560*/  ISETP.GE.U32.AND P0, PT, R31, R16, PT ;  /* 0x000000101f00720c */ /* 0x000fc80003f06070 */
[----:B------:R-:W-:-:S13]  /*0570*/  ISETP.NE.OR P0, PT, R27, RZ, P0 ;  /* 0x000000ff1b00720c */ /* 0x000fda0000705670 */
[----:B------:R-:W-:Y:S01]  /*0580*/  @!P0 VIADD R25, R13, 0x1 ;  /* 0x000000010d198836 */ /* 0x000fe20000000000 */
[----:B------:R-:W-:Y:S06]  /*0590*/  @!P0 BRA `(.L_x_4) ;  /* 0x0000000000148947 */ /* 0x000fec0003800000 */
[----:B------:R-:W-:-:S13]  /*05a0*/  ISETP.EQ.OR P1, PT, R27, RZ, P1 ;  /* 0x000000ff1b00720c */ /* 0x000fda0000f22670 */
[----:B------:R-:W-:-:S05]  /*05b0*/  @!P1 IMAD.MOV R25, RZ, RZ, -R33 ;  /* 0x000000ffff199224 */ /* 0x000fca00078e0a21 */
[----:B------:R-:W-:-:S05]  /*05c0*/  @!P1 LEA R25, R25, R8, 0x1 ;  /* 0x0000000819199211 */ /* 0x000fca00078e08ff */
[----:B------:R-:W-:Y:S01]  /*05d0*/  @!P1 VIADD R25, R25, 0x1 ;  /* 0x0000000119199836 */ /* 0x000fe20000000000 */
[----:B------:R-:W-:-:S07]  /*05e0*/  @P1 IADD3 R25, PT, PT, R8, 0x1, -R33 ;  /* 0x0000000108191810 */ /* 0x000fce0007ffe821 */
.L_x_4:
[----:B------:R-:W-:Y:S01]  /*05f0*/  ISETP.NE.AND P1, PT, R5, RZ, PT ;  /* 0x000000ff0500720c */ /* 0x000fe20003f25270 */
[----:B------:R-:W-:-:S12]  /*0600*/  BSSY.RECONVERGENT B0, `(.L_x_5) ;  /* 0x0000027000007945 */ /* 0x000fd80003800200 */
[----:B------:R-:W-:Y:S05]  /*0610*/  @P1 BRA `(.L_x_6) ;  /* 0x0000000000201947 */ /* 0x000fea0003800000 */
[C---:B------:R-:W-:Y:S02]  /*0620*/  IMAD.IADD R15, R13.reuse, 0x1, -R33 ;  /* 0x000000010d0f7824 */ /* 0x040fe400078e0a21 */
[----:B------:R-:W-:-:S04]  /*0630*/  IMAD.WIDE R12, R13, 0x4, R2 ;  /* 0x000000040d0c7825 */ /* 0x000fc800078e0202 */
[----:B------:R-:W-:Y:S01]  /*0640*/  IMAD.WIDE R14, R15, 0x4, R2 ;  /* 0x000000040f0e7825 */ /* 0x000fe200078e0202 */
[----:B------:R-:W2:Y:S04]  /*0650*/  LDG.E R17, desc[UR4][R12.64] ;  /* 0x000000040c117981 */ /* 0x000ea8000c1e1900 */
[----:B------:R-:W2:Y:S01]  /*0660*/  LDG.E R16, desc[UR4][R14.64] ;  /* 0x000000040e107981 */ /* 0x000ea2000c1e1900 */
[----:B------:R-:W-:-:S03]  /*0670*/  PLOP3.LUT P0, PT, PT, PT, PT, 0x8, 0x80 ;  /* 0x000000000080781c */ /* 0x000fc60003f0e170 */
[----:B--2---:R0:W-:Y:S01]  /*0680*/  STS.64 [R4+0xa0], R16 ;  /* 0x0000a01004007388 */ /* 0x0041e20000000a00 */
[----:B------:R-:W-:Y:S09]  /*0690*/  BRA `(.L_x_7) ;  /* 0x0000000000747947 */ /* 0x000ff20003800000 */
.L_x_6:
[----:B------:R-:W-:-:S13]  /*06a0*/  ISETP.NE.AND P0, PT, R5, 0xf, PT ;  /* 0x0000000f0500780c */ /* 0x000fda0003f05270 */
[----:B------:R-:W-:Y:S05]  /*06b0*/  @!P0 BRA `(.L_x_8) ;  /* 0x0000000000548947 */ /* 0x000fea0003800000 */
[----:B------:R-:W-:Y:S02]  /*06c0*/  ISETP.NE.AND P2, PT, R5, 0x2, PT ;  /* 0x000000020500780c */ /* 0x000fe40003f45270 */
[----:B------:R-:W-:-:S11]  /*06d0*/  PLOP3.LUT P0, PT, PT, PT, PT, 0x8, 0x80 ;  /* 0x000000000080781c */ /* 0x000fd60003f0e170 */
[----:B------:R-:W-:Y:S05]  /*06e0*/  @!P2 BRA `(.L_x_9) ;  /* 0x00000000002ca947 */ /* 0x000fea0003800000 */
[----:B------:R-:W-:-:S13]  /*06f0*/  ISETP.NE.AND P2, PT, R5, 0x1, PT ;  /* 0x000000010500780c */ /* 0x000fda0003f45270 */
[----:B------:R-:W-:Y:S05]  /*0700*/  @P2 BRA `(.L_x_7) ;  /* 0x0000000000582947 */ /* 0x000fea0003800000 */
[----:B------:R-:W-:-:S04]  /*0710*/  IMAD.WIDE R12, R17, 0x4, R2 ;  /* 0x00000004110c7825 */ /* 0x000fc800078e0202 */
[----:B------:R-:W-:Y:S02]  /*0720*/  IMAD.WIDE R14, R19, 0x4, R2 ;  /* 0x00000004130e7825 */ /* 0x000fe400078e0202 */
[----:B------:R-:W2:Y:S04]  /*0730*/  LDG.E R12, desc[UR4][R12.64] ;  /* 0x000000040c0c7981 */ /* 0x000ea8000c1e1900 */
[----:B------:R-:W3:Y:S01]  /*0740*/  LDG.E R14, desc[UR4][R14.64] ;  /* 0x000000040e0e7981 */ /* 0x000ee2000c1e1900 */
[C---:B------:R-:W-:Y:S02]  /*0750*/  IMAD R17, R0.reuse, 0x4, R9 ;  /* 0x0000000400117824 */ /* 0x040fe400078e0209 */
[----:B------:R-:W-:-:S03]  /*0760*/  IMAD R19, R0, -0x4c, R4 ;  /* 0xffffffb400137824 */ /* 0x000fc600078e0204 */
[----:B--2---:R4:W-:Y:S04]  /*0770*/  STS [R17+0x58], R12 ;  /* 0x0000580c11007388 */ /* 0x0049e80000000800 */
[----:B---3--:R4:W-:Y:S01]  /*0780*/  STS [R19+0x8], R14 ;  /* 0x0000080e13007388 */ /* 0x0089e20000000800 */
[----:B------:R-:W-:Y:S05]  /*0790*/  BRA `(.L_x_7) ;  /* 0x0000000000347947 */ /* 0x000fea0003800000 */
.L_x_9:
[----:B------:R-:W-:-:S05]  /*07a0*/  IMAD.WIDE R12, R21, 0x4, R2 ;  /* 0x00000004150c7825 */ /* 0x000fca00078e0202 */
[----:B------:R-:W2:Y:S04]  /*07b0*/  LDG.E R4, desc[UR4][R12.64+0x40] ;  /* 0x000040040c047981 */ /* 0x000ea8000c1e1900 */
[----:B------:R-:W3:Y:S01]  /*07c0*/  LDG.E R6, desc[UR4][R12.64+0x44] ;  /* 0x000044040c067981 */ /* 0x000ee2000c1e1900 */
[----:B------:R-:W-:-:S05]  /*07d0*/  LEA R15, R0, R9, 0x2 ;  /* 0x00000009000f7211 */ /* 0x000fca00078e10ff */
[----:B--2---:R2:W-:Y:S04]  /*07e0*/  STS [R15+0x5a8], R4 ;  /* 0x0005a8040f007388 */ /* 0x0045e80000000800 */
[----:B---3--:R2:W-:Y:S01]  /*07f0*/  STS [R15+0x5f8], R6 ;  /* 0x0005f8060f007388 */ /* 0x0085e20000000800 */
[----:B------:R-:W-:Y:S05]  /*0800*/  BRA `(.L_x_7) ;  /* 0x0000000000187947 */ /* 0x000fea0003800000 */
.L_x_8:
[----:B------:R-:W-:-:S05]  /*0810*/  IMAD.WIDE R12, R15, 0x4, R2 ;  /* 0x000000040f0c7825 */ /* 0x000fca00078e0202 */
[----:B------:R-:W2:Y:S01]  /*0820*/  LDG.E R16, desc[UR4][R12.64] ;  /* 0x000000040c107981 */ /* 0x000ea2000c1e1900 */
[----:B------:R-:W-:-:S05]  /*0830*/  IMAD.WIDE R14, R33, 0x4, R12 ;  /* 0x00000004210e7825 */ /* 0x000fca00078e020c */
[----:B------:R-:W2:Y:S01]  /*0840*/  LDG.E R17, desc[UR4][R14.64] ;  /* 0x000000040e117981 */ /* 0x000ea2000c1e1900 */
[----:B------:R-:W-:-:S03]  /*0850*/  PLOP3.LUT P0, PT, PT, PT, PT, 0x80, 0x8 ;  /* 0x000000000008781c */ /* 0x000fc60003f0f070 */
[----:B--2---:R1:W-:Y:S10]  /*0860*/  STS.64 [R4+0xe8], R16 ;  /* 0x0000e81004007388 */ /* 0x0043f40000000a00 */
.L_x_7:
[----:B------:R-:W-:Y:S05]  /*0870*/  BSYNC.RECONVERGENT B0 ;  /* 0x0000000000007941 */ /* 0x000fea0003800200 */
.L_x_5:
[C---:B------:R-:W-:Y:S01]  /*0880*/  ISETP.NE.OR P2, PT, R0.reuse, RZ, !P0 ;  /* 0x000000ff0000720c */ /* 0x040fe20004745670 */
[----:B------:R-:W3:Y:S01]  /*0890*/  LDC.64 R20, c[0x0][0x398] ;  /* 0x0000e600ff147b82 */ /* 0x000ee20000000a00 */
[C---:B------:R-:W-:Y:S01]  /*08a0*/  ISETP.NE.OR P0, PT, R0.reuse, 0xf, !P0 ;  /* 0x0000000f0000780c */ /* 0x040fe20004705670 */
[----:B------:R-:W5:Y:S01]  /*08b0*/  LDCU UR6, c[0x0][0x3a0] ;  /* 0x00007400ff0677ac */ /* 0x000f620008000800 */
[C---:B------:R-:W-:Y:S02]  /*08c0*/  LOP3.LUT P3, RZ, R0.reuse, R5, RZ, 0xfc, !PT ;  /* 0x0000000500ff7212 */ /* 0x040fe4000786fcff */
[----:B------:R-:W-:-:S07]  /*08d0*/  ISETP.NE.OR P1, PT, R0, 0xf, P1 ;  /* 0x0000000f0000780c */ /* 0x000fce0000f25670 */
[----:B012---:R-:W-:-:S04]  /*08e0*/  @!P2 IMAD.WIDE R4, R7, 0x4, R2 ;  /* 0x000000040704a825 */ /* 0x007fc800078e0202 */
[--C-:B----4-:R-:W-:Y:S02]  /*08f0*/  @!P0 IMAD.WIDE R12, R23, 0x4, R2.reuse ;  /* 0x00000004170c8825 */ /* 0x110fe400078e0202 */
[----:B------:R-:W2:Y:S02]  /*0900*/  @!P2 LDG.E R4, desc[UR4][R4.64] ;  /* 0x000000040404a981 */ /* 0x000ea4000c1e1900 */
[--C-:B------:R-:W-:Y:S02]  /*0910*/  @!P3 IMAD.WIDE R14, R11, 0x4, R2.reuse ;  /* 0x000000040b0eb825 */ /* 0x100fe400078e0202 */
[----:B------:R-:W4:Y:S02]  /*0920*/  @!P0 LDG.E R12, desc[UR4][R12.64] ;  /* 0x000000040c0c8981 */ /* 0x000f24000c1e1900 */
[----:B------:R-:W-:Y:S02]  /*0930*/  @!P1 IMAD.WIDE R2, R25, 0x4, R2 ;  /* 0x0000000419029825 */ /* 0x000fe400078e0202 */
[----:B------:R-:W4:Y:S04]  /*0940*/  @!P3 LDG.E R14, desc[UR4][R14.64] ;  /* 0x000000040e0eb981 */ /* 0x000f28000c1e1900 */
[----:B------:R-:W4:Y:S01]  /*0950*/  @!P1 LDG.E R2, desc[UR4][R2.64] ;  /* 0x0000000402029981 */ /* 0x000f22000c1e1900 */
[----:B---3--:R-:W-:Y:S01]  /*0960*/  FMUL R16, R20, R21 ;  /* 0x0000001514107220 */ /* 0x008fe20000400000 */
[----:B-----5:R-:W-:Y:S01]  /*0970*/  F2F.F64.F32 R18, UR6 ;  /* 0x0000000600127d10 */ /* 0x020fe20008201800 */
[----:B------:R-:W-:Y:S01]  /*0980*/  BSSY.RECONVERGENT B0, `(.L_x_10) ;  /* 0x000006b000007945 */ /* 0x000fe20003800200 */
[----:B--2---:R-:W-:Y:S04]  /*0990*/  @!P2 STS [R9+0x98], R4 ;  /* 0x000098040900a388 */ /* 0x004fe80000000800 */
[----:B----4-:R-:W-:Y:S04]  /*09a0*/  @!P0 STS [R9+0x5e8], R12 ;  /* 0x0005e80c09008388 */ /* 0x010fe80000000800 */
[----:B------:R-:W-:Y:S04]  /*09b0*/  @!P3 STS [R9+0x54], R14 ;  /* 0x0000540e0900b388 */ /* 0x000fe80000000800 */
[----:B------:R0:W-:Y:S01]  /*09c0*/  @!P1 STS [R9+0x5a4], R2 ;  /* 0x0005a40209009388 */ /* 0x0001e20000000800 */
[----:B------:R-:W-:Y:S06]  /*09d0*/  BAR.SYNC.DEFER_BLOCKING 0x0 ;  /* 0x0000000000007b1d */ /* 0x000fec0000010000 */
[----:B------:R-:W1:Y:S01]  /*09e0*/  LDS R6, [R10+0xa8] ;  /* 0x0000a8000a067984 */ /* 0x000e620000000800 */
[----:B0-----:R-:W-:Y:S03]  /*09f0*/  F2F.F64.F32 R2, R16 ;  /* 0x0000001000027310 */ /* 0x001fe60000201800 */
[----:B------:R-:W0:Y:S04]  /*0a00*/  LDS R7, [R10+0x58] ;  /* 0x000058000a077984 */ /* 0x000e280000000800 */
[----:B------:R-:W2:Y:S04]  /*0a10*/  LDS R4, [R10+0xf8] ;  /* 0x0000f8000a047984 */ /* 0x000ea80000000800 */
[----:B------:R-:W3:Y:S04]  /*0a20*/  LDS R5, [R10+0xac] ;  /* 0x0000ac000a057984 */ /* 0x000ee80000000800 */
[----:B------:R-:W4:Y:S04]  /*0a30*/  LDS R0, [R10+0xa4] ;  /* 0x0000a4000a007984 */ /* 0x000f280000000800 */
[----:B------:R-:W0:Y:S04]  /*0a40*/  LDS R43, [R10+0x8] ;  /* 0x000008000a2b7984 */ /* 0x000e280000000800 */
[----:B------:R-:W0:Y:S04]  /*0a50*/  LDS R55, [R10+0x148] ;  /* 0x000148000a377984 */ /* 0x000e280000000800 */
[----:B------:R-:W0:Y:S04]  /*0a60*/  LDS R9, [R10+0xb0] ;  /* 0x0000b0000a097984 */ /* 0x000e280000000800 */
[----:B------:R-:W0:Y:S04]  /*0a70*/  LDS R11, [R10+0xa0] ;  /* 0x0000a0000a0b7984 */ /* 0x000e280000000800 */
[----:B------:R-:W0:Y:S01]  /*0a80*/  LDS R12, [R10+0x5c] ;  /* 0x00005c000a0c7984 */ /* 0x000e220000000800 */
[----:B-1----:R-:W1:Y:S03]  /*0a90*/  F2F.F64.F32 R32, R6 ;  /* 0x0000000600207310 */ /* 0x002e660000201800 */
[----:B------:R-:W0:Y:S04]  /*0aa0*/  LDS R13, [R10+0xfc] ;  /* 0x0000fc000a0d7984 */ /* 0x000e280000000800 */
[----:B------:R-:W0:Y:S04]  /*0ab0*/  LDS R15, [R10+0x54] ;  /* 0x000054000a0f7984 */ /* 0x000e280000000800 */
[----:B------:R5:W0:Y:S01]  /*0ac0*/  LDS R14, [R10+0xf4] ;  /* 0x0000f4000a0e7984 */ /* 0x000a220000000800 */
[----:B-1----:R-:W-:-:S10]  /*0ad0*/  DADD R30, -R32, 1 ;  /* 0x3ff00000201e7429 */ /* 0x002fd40000000100 */
[----:B------:R-:W-:Y:S01]  /*0ae0*/  ISETP.GT.AND P0, PT, R31, 0xfffff, PT ;  /* 0x000fffff1f00780c */ /* 0x000fe20003f04270 */
[----:B------:R-:W-:Y:S02]  /*0af0*/  IMAD.MOV.U32 R22, RZ, RZ, R30 ;  /* 0x000000ffff167224 */ /* 0x000fe400078e001e */
[----:B------:R-:W-:-:S10]  /*0b00*/  IMAD.MOV.U32 R23, RZ, RZ, R31 ;  /* 0x000000ffff177224 */ /* 0x000fd400078e001f */
[----:B------:R-:W-:Y:S01]  /*0b10*/  @!P0 DMUL R22, R30, 1.80143985094819840000e+16 ;  /* 0x435000001e168828 */ /* 0x000fe20000000000 */
[----:B------:R-:W-:-:S09]  /*0b20*/  IMAD.MOV.U32 R17, RZ, RZ, R31 ;  /* 0x000000ffff117224 */ /* 0x000fd200078e001f */
[----:B------:R-:W-:-:S05]  /*0b30*/  @!P0 MOV R17, R23 ;  /* 0x0000001700118202 */ /* 0x000fca0000000f00 */
[----:B------:R-:W-:-:S05]  /*0b40*/  VIADD R20, R17, 0xffffffff ;  /* 0xffffffff11147836 */ /* 0x000fca0000000000 */
[----:B------:R-:W-:Y:S01]  /*0b50*/  ISETP.GT.U32.AND P1, PT, R20, 0x7feffffe, PT ;  /* 0x7feffffe1400780c */ /* 0x000fe20003f24070 */
[----:B------:R-:W-:Y:S01]  /*0b60*/  DADD R28, R32, R32 ;  /* 0x00000000201c7229 */ /* 0x000fe20000000020 */
[----:B-----5:R-:W-:Y:S01]  /*0b70*/  IMAD.MOV.U32 R10, RZ, RZ, -0x3ff ;  /* 0xfffffc01ff0a7424 */ /* 0x020fe200078e00ff */
[----:B------:R-:W-:Y:S01]  /*0b80*/  @!P0 MOV R10, 0xfffffbcb ;  /* 0xfffffbcb000a8802 */ /* 0x000fe20000000f00 */
[----:B------:R-:W-:Y:S02]  /*0b90*/  IMAD.MOV.U32 R44, RZ, RZ, R30 ;  /* 0x000000ffff2c7224 */ /* 0x000fe400078e001e */
[----:B------:R-:W-:-:S03]  /*0ba0*/  @!P0 IMAD.MOV.U32 R44, RZ, RZ, R22 ;  /* 0x000000ffff2c8224 */ /* 0x000fc600078e0016 */
[----:B------:R-:W-:-:S04]  /*0bb0*/  DADD R20, -R28, 1 ;  /* 0x3ff000001c147429 */ /* 0x000fc80000000100 */
[----:B0-234-:R-:W-:Y:S07]  /*0bc0*/  @P1 BRA `(.L_x_11) ;  /* 0x0000000400001947 */ /* 0x01dfee0003800000 */
[----:B------:R-:W-:Y:S01]  /*0bd0*/  LOP3.LUT R22, R17, 0xfffff, RZ, 0xc0, !PT ;  /* 0x000fffff11167812 */ /* 0x000fe200078ec0ff */
[----:B------:R-:W-:Y:S01]  /*0be0*/  IMAD.MOV.U32 R38, RZ, RZ, -0x748574fc ;  /* 0x8b7a8b04ff267424 */ /* 0x000fe200078e00ff */
[----:B------:R-:W-:Y:S01]  /*0bf0*/  UMOV UR6, 0x3ae80f1e ;  /* 0x3ae80f1e00067882 */ /* 0x000fe20000000000 */
[----:B------:R-:W-:Y:S01]  /*0c00*/  IMAD.MOV.U32 R39, RZ, RZ, 0x3ed0ee25 ;  /* 0x3ed0ee25ff277424 */ /* 0x000fe200078e00ff */
[----:B------:R-:W-:Y:S01]  /*0c10*/  LOP3.LUT R45, R22, 0x3ff00000, RZ, 0xfc, !PT ;  /* 0x3ff00000162d7812 */ /* 0x000fe200078efcff */
[----:B------:R-:W-:Y:S01]  /*0c20*/  UMOV UR7, 0x3eb1380b ;  /* 0x3eb1380b00077882 */ /* 0x000fe20000000000 */
[----:B------:R-:W-:Y:S01]  /*0c30*/  MOV R22, RZ ;  /* 0x000000ff00167202 */ /* 0x000fe20000000f00 */
[----:B------:R-:W-:Y:S01]  /*0c40*/  UMOV UR8, 0x80000000 ;  /* 0x8000000000087882 */ /* 0x000fe20000000000 */
[----:B------:R-:W-:Y:S01]  /*0c50*/  ISETP.GE.U32.AND P0, PT, R45, 0x3ff6a09f, PT ;  /* 0x3ff6a09f2d00780c */ /* 0x000fe20003f06070 */
[----:B------:R-:W-:Y:S01]  /*0c60*/  UMOV UR9, 0x43300000 ;  /* 0x4330000000097882 */ /* 0x000fe20000000000 */
[----:B------:R-:W-:-:S11]  /*0c70*/  LEA.HI R10, R17, R10, RZ, 0xc ;  /* 0x0000000a110a7211 */ /* 0x000fd600078f60ff */
[----:B------:R-:W-:Y:S02]  /*0c80*/  @P0 VIADD R23, R45, 0xfff00000 ;  /* 0xfff000002d170836 */ /* 0x000fe40000000000 */
[----:B------:R-:W-:Y:S02]  /*0c90*/  @P0 VIADD R10, R10, 0x1 ;  /* 0x000000010a0a0836 */ /* 0x000fe40000000000 */
[----:B------:R-:W-:-:S06]  /*0ca0*/  @P0 IMAD.MOV.U32 R45, RZ, RZ, R23 ;  /* 0x000000ffff2d0224 */ /* 0x000fcc00078e0017 */
[C---:B------:R-:W-:Y:S02]  /*0cb0*/  DADD R36, R44.reuse, 1 ;  /* 0x3ff000002c247429 */ /* 0x040fe40000000000 */
[----:B------:R-:W-:-:S04]  /*0cc0*/  DADD R44, R44, -1 ;  /* 0xbff000002c2c7429 */ /* 0x000fc80000000000 */
[----:B------:R-:W0:Y:S02]  /*0cd0*/  MUFU.RCP64H R23, R37 ;  /* 0x0000002500177308 */ /* 0x000e240000001800 */
[----:B0-----:R-:W-:-:S08]  /*0ce0*/  DFMA R24, -R36, R22, 1 ;  /* 0x3ff000002418742b */ /* 0x001fd00000000116 */
[----:B------:R-:W-:-:S08]  /*0cf0*/  DFMA R24, R24, R24, R24 ;  /* 0x000000181818722b */ /* 0x000fd00000000018 */
[----:B------:R-:W-:-:S08]  /*0d00*/  DFMA R22, R22, R24, R22 ;  /* 0x000000181616722b */ /* 0x000fd00000000016 */
[----:B------:R-:W-:-:S08]  /*0d10*/  DMUL R24, R44, R22 ;  /* 0x000000162c187228 */ /* 0x000fd00000000000 */
[----:B------:R-:W-:-:S08]  /*0d20*/  DFMA R24, R44, R22, R24 ;  /* 0x000000162c18722b */ /* 0x000fd00000000018 */
[----:B------:R-:W-:Y:S02]  /*0d30*/  DMUL R26, R24, R24 ;  /* 0x00000018181a7228 */ /* 0x000fe40000000000 */
[----:B------:R-:W-:-:S06]  /*0d40*/  DADD R40, R44, -R24 ;  /* 0x000000002c287229 */ /* 0x000fcc0000000818 */
[----:B------:R-:W-:Y:S01]  /*0d50*/  DFMA R36, R26, UR6, R38 ;  /* 0x000000061a247c2b */ /* 0x000fe20008000026 */
[----:B------:R-:W-:Y:S01]  /*0d60*/  UMOV UR6, 0x9f02676f ;  /* 0x9f02676f00067882 */ /* 0x000fe20000000000 */
[----:B------:R-:W-:Y:S01]  /*0d70*/  UMOV UR7, 0x3ef3b266 ;  /* 0x3ef3b26600077882 */ /* 0x000fe20000000000 */
[----:B------:R-:W-:-:S05]  /*0d80*/  DADD R40, R40, R40 ;  /* 0x0000000028287229 */ /* 0x000fca0000000028 */
[----:B------:R-:W-:Y:S01]  /*0d90*/  DFMA R36, R26, R36, UR6 ;  /* 0x000000061a247e2b */ /* 0x000fe20008000024 */
[----:B------:R-:W-:Y:S01]  /*0da0*/  UMOV UR6, 0xa9ab0956 ;  /* 0xa9ab095600067882 */ /* 0x000fe20000000000 */
[----:B------:R-:W-:Y:S01]  /*0db0*/  UMOV UR7, 0x3f1745cb ;  /* 0x3f1745cb00077882 */ /* 0x000fe20000000000 */
[----:B------:R-:W-:-:S05]  /*0dc0*/  DFMA R44, R44, -R24, R40 ;  /* 0x800000182c2c722b */ /* 0x000fca0000000028 */
[----:B------:R-:W-:Y:S01]  /*0dd0*/  DFMA R36, R26, R36, UR6 ;  /* 0x000000061a247e2b */ /* 0x000fe20008000024 */
[----:B------:R-:W-:Y:S01]  /*0de0*/  UMOV UR6, 0x2d1b5154 ;  /* 0x2d1b515400067882 */ /* 0x000fe20000000000 */
[----:B------:R-:W-:Y:S01]  /*0df0*/  UMOV UR7, 0x3f3c71c7 ;  /* 0x3f3c71c700077882 */ /* 0x000fe20000000000 */
[----:B------:R-:W-:-:S05]  /*0e00*/  DMUL R44, R22, R44 ;  /* 0x0000002c162c7228 */ /* 0x000fca0000000000 */
[----:B------:R-:W-:Y:S01]  /*0e10*/  DFMA R38, R26, R36, UR6 ;  /* 0x000000061a267e2b */ /* 0x000fe20008000024 */
[----:B------:R-:W-:Y:S01]  /*0e20*/  UMOV UR6, 0x923be72d ;  /* 0x923be72d00067882 */ /* 0x000fe20000000000 */
[----:B------:R-:W-:Y:S01]  /*0e30*/  UMOV UR7, 0x3f624924 ;  /* 0x3f62492400077882 */ /* 0x000fe20000000000 */
[----:B------:R-:W-:Y:S02]  /*0e40*/  LOP3.LUT R36, R10, 0x80000000, RZ, 0x3c, !PT ;  /* 0x800000000a247812 */ /* 0x000fe400078e3cff */
[----:B------:R-:W-:-:S03]  /*0e50*/  MOV R37, 0x43300000 ;  /* 0x4330000000257802 */ /* 0x000fc60000000f00 */
[----:B------:R-:W-:Y:S01]  /*0e60*/  DFMA R38, R26, R38, UR6 ;  /* 0x000000061a267e2b */ /* 0x000fe20008000026 */
[----:B------:R-:W-:Y:S01]  /*0e70*/  UMOV UR6, 0x9999a3c4 ;  /* 0x9999a3c400067882 */ /* 0x000fe20000000000 */
[----:B------:R-:W-:Y:S01]  /*0e80*/  UMOV UR7, 0x3f899999 ;  /* 0x3f89999900077882 */ /* 0x000fe20000000000 */
[----:B------:R-:W-:Y:S01]  /*0e90*/  DADD R36, R36, -UR8 ;  /* 0x8000000824247e29 */ /* 0x000fe20008000000 */
[----:B------:R-:W-:Y:S01]  /*0ea0*/  UMOV UR8, 0xfefa39ef ;  /* 0xfefa39ef00087882 */ /* 0x000fe20000000000 */
[----:B------:R-:W-:-:S03]  /*0eb0*/  UMOV UR9, 0x3fe62e42 ;  /* 0x3fe62e4200097882 */ /* 0x000fc60000000000 */
[----:B------:R-:W-:Y:S01]  /*0ec0*/  DFMA R38, R26, R38, UR6 ;  /* 0x000000061a267e2b */ /* 0x000fe20008000026 */
[----:B------:R-:W-:Y:S01]  /*0ed0*/  UMOV UR6, 0x55555554 ;  /* 0x5555555400067882 */ /* 0x000fe20000000000 */
[----:B------:R-:W-:Y:S01]  /*0ee0*/  UMOV UR7, 0x3fb55555 ;  /* 0x3fb5555500077882 */ /* 0x000fe20000000000 */
[----:B------:R-:W-:-:S05]  /*0ef0*/  DFMA R40, R36, UR8, R24 ;  /* 0x0000000824287c2b */ /* 0x000fca0008000018 */
[----:B------:R-:W-:Y:S01]  /*0f00*/  DFMA R46, R26, R38, UR6 ;  /* 0x000000061a2e7e2b */ /* 0x000fe20008000026 */
[----:B------:R-:W-:Y:S01]  /*0f10*/  UMOV UR6, 0xfefa39ef ;  /* 0xfefa39ef00067882 */ /* 0x000fe20000000000 */
[----:B------:R-:W-:Y:S02]  /*0f20*/  UMOV UR7, 0x3fe62e42 ;  /* 0x3fe62e4200077882 */ /* 0x000fe40000000000 */
[----:B------:R-:W-:Y:S01]  /*0f30*/  DFMA R38, R36, -UR6, R40 ;  /* 0x8000000624267c2b */ /* 0x000fe20008000028 */
[----:B------:R-:W-:Y:S01]  /*0f40*/  UMOV UR6, 0x3b39803f ;  /* 0x3b39803f00067882 */ /* 0x000fe20000000000 */
[----:B------:R-:W-:Y:S02]  /*0f50*/  UMOV UR7, 0x3c7abc9e ;  /* 0x3c7abc9e00077882 */ /* 0x000fe40000000000 */
[----:B------:R-:W-:-:S04]  /*0f60*/  DMUL R46, R26, R46 ;  /* 0x0000002e1a2e7228 */ /* 0x000fc80000000000 */
[----:B------:R-:W-:-:S04]  /*0f70*/  DADD R38, -R24, R38 ;  /* 0x0000000018267229 */ /* 0x000fc80000000126 */
[----:B------:R-:W-:-:S08]  /*0f80*/  DFMA R44, R24, R46, R44 ;  /* 0x0000002e182c722b */ /* 0x000fd0000000002c */
[----:B------:R-:W-:-:S08]  /*0f90*/  DADD R38, R44, -R38 ;  /* 0x000000002c267229 */ /* 0x000fd00000000826 */
[----:B------:R-:W-:-:S08]  /*0fa0*/  DFMA R38, R36, UR6, R38 ;  /* 0x0000000624267c2b */ /* 0x000fd00008000026 */
[----:B------:R-:W-:Y:S01]  /*0fb0*/  DADD R40, R40, R38 ;  /* 0x0000000028287229 */ /* 0x000fe20000000026 */
[----:B------:R-:W-:Y:S10]  /*0fc0*/  BRA `(.L_x_12) ;  /* 0x0000000000187947 */ /* 0x000ff40003800000 */
.L_x_11:
[----:B------:R-:W-:Y:S01]  /*0fd0*/  IMAD.MOV.U32 R24, RZ, RZ, 0x0 ;  /* 0x00000000ff187424 */ /* 0x000fe200078e00ff */
[----:B------:R-:W-:Y:S01]  /*0fe0*/  LOP3.LUT P0, RZ, R23, 0x7fffffff, RZ, 0xc0, !PT ;  /* 0x7fffffff17ff7812 */ /* 0x000fe2000780c0ff */
[----:B------:R-:W-:-:S06]  /*0ff0*/  IMAD.MOV.U32 R25, RZ, RZ, 0x7ff00000 ;  /* 0x7ff00000ff197424 */ /* 0x000fcc00078e00ff */
[----:B------:R-:W-:-:S10]  /*1000*/  DFMA R24, R22, R24, +INF ;  /* 0x7ff000001618742b */ /* 0x000fd40000000018 */
[----:B------:R-:W-:Y:S02]  /*1010*/  FSEL R40, R24, RZ, P0 ;  /* 0x000000ff18287208 */ /* 0x000fe40000000000 */
[----:B------:R-:W-:-:S07]  /*1020*/  FSEL R41, R25, -QNAN , P0 ;  /* 0xfff0000019297808 */ /* 0x000fce0000000000 */
.L_x_12:
[----:B------:R-:W-:Y:S05]  /*1030*/  BSYNC.RECONVERGENT B0 ;  /* 0x0000000000007941 */ /* 0x000fea0003800200 */
.L_x_10:
[C---:B------:R-:W-:Y:S01]  /*1040*/  FMUL R17, R6.reuse, 8388608 ;  /* 0x4b00000006117820 */ /* 0x040fe20000400000 */
[----:B------:R-:W-:Y:S01]  /*1050*/  FSETP.GEU.AND P1, PT, R6, 1.175494350822287508e-38, PT ;  /* 0x008000000600780b */ /* 0x000fe20003f2e000 */
[----:B------:R-:W-:Y:S03]  /*1060*/  BSSY.RECONVERGENT B0, `(.L_x_13) ;  /* 0x0000074000007945 */ /* 0x000fe60003800200 */
[----:B------:R-:W-:Y:S02]  /*1070*/  FSEL R24, R17, R6, !P1 ;  /* 0x0000000611187208 */ /* 0x000fe40004800000 */
[----:B------:R-:W-:Y:S02]  /*1080*/  FSEL R36, RZ, -23, P1 ;  /* 0xc1b80000ff247808 */ /* 0x000fe40000800000 */
[C---:B------:R-:W-:Y:S01]  /*1090*/  ISETP.GT.U32.AND P0, PT, R24.reuse, 0x7f7fffff, PT ;  /* 0x7f7fffff1800780c */ /* 0x040fe20003f04070 */
[----:B------:R-:W-:-:S05]  /*10a0*/  VIADD R10, R24, 0xc0d55555 ;  /* 0xc0d55555180a7836 */ /* 0x000fca0000000000 */
[----:B------:R-:W-:Y:S01]  /*10b0*/  LOP3.LUT R17, R10, 0xff800000, RZ, 0xc0, !PT ;  /* 0xff8000000a117812 */ /* 0x000fe200078ec0ff */
[----:B------:R-:W-:-:S03]  /*10c0*/  IMAD.MOV.U32 R10, RZ, RZ, 0x3e055027 ;  /* 0x3e055027ff0a7424 */ /* 0x000fc600078e00ff */
[-C--:B------:R-:W-:Y:S02]  /*10d0*/  IADD3 R22, PT, PT, R24, -R17.reuse, RZ ;  /* 0x8000001118167210 */ /* 0x080fe40007ffe0ff */
[----:B------:R-:W-:Y:S01]  /*10e0*/  I2FP.F32.S32 R27, R17 ;  /* 0x00000011001b7245 */ /* 0x000fe20000201400 */
[----:B------:R-:W-:Y:S02]  /*10f0*/  IMAD.MOV.U32 R17, RZ, RZ, 0x7f800000 ;  /* 0x7f800000ff117424 */ /* 0x000fe400078e00ff */
[----:B------:R-:W-:Y:S02]  /*1100*/  FADD R25, R22, -1 ;  /* 0xbf80000016197421 */ /* 0x000fe40000000000 */
[----:B------:R-:W-:Y:S01]  /*1110*/  FFMA R36, R27, 1.1920928955078125e-07, R36 ;  /* 0x340000001b247823 */ /* 0x000fe20000000024 */
[----:B------:R-:W-:Y:S01]  /*1120*/  FFMA R37, R24, R17, +INF ;  /* 0x7f80000018257423 */ /* 0x000fe20000000011 */
[----:B------:R-:W-:-:S04]  /*1130*/  FFMA R22, R25, -R10, 0.14084610342979431152 ;  /* 0x3e1039f619167423 */ /* 0x000fc8000000080a */
[----:B------:R-:W-:-:S04]  /*1140*/  FFMA R22, R25, R22, -0.12148627638816833496 ;  /* 0xbdf8cdcc19167423 */ /* 0x000fc80000000016 */
[----:B------:R-:W-:-:S04]  /*1150*/  FFMA R22, R25, R22, 0.13980610668659210205 ;  /* 0x3e0f295519167423 */ /* 0x000fc80000000016 */
[----:B------:R-:W-:-:S04]  /*1160*/  FFMA R22, R25, R22, -0.16684235632419586182 ;  /* 0xbe2ad8b919167423 */ /* 0x000fc80000000016 */
[----:B------:R-:W-:-:S04]  /*1170*/  FFMA R22, R25, R22, 0.20012299716472625732 ;  /* 0x3e4ced0b19167423 */ /* 0x000fc80000000016 */
[C---:B------:R-:W-:Y:S02]  /*1180*/  FFMA R26, R25.reuse, R22, -0.24999669194221496582 ;  /* 0xbe7fff22191a7423 */ /* 0x040fe40000000016 */
[----:B------:R-:W0:Y:S02]  /*1190*/  F2F.F64.F32 R22, R7 ;  /* 0x0000000700167310 */ /* 0x000e240000201800 */
[----:B------:R-:W-:-:S04]  /*11a0*/  FFMA R26, R25, R26, 0.33333182334899902344 ;  /* 0x3eaaaa78191a7423 */ /* 0x000fc8000000001a */
[----:B------:R-:W-:-:S04]  /*11b0*/  FFMA R26, R25, R26, -0.5 ;  /* 0xbf000000191a7423 */ /* 0x000fc8000000001a */
[----:B------:R-:W-:-:S04]  /*11c0*/  FMUL R26, R25, R26 ;  /* 0x0000001a191a7220 */ /* 0x000fc80000400000 */
[----:B------:R-:W-:Y:S01]  /*11d0*/  FFMA R25, R25, R26, R25 ;  /* 0x0000001a19197223 */ /* 0x000fe20000000019 */
[C---:B0-----:R-:W-:Y:S02]  /*11e0*/  DADD R26, -R22.reuse, 1 ;  /* 0x3ff00000161a7429 */ /* 0x041fe40000000100 */
[----:B------:R-:W-:Y:S01]  /*11f0*/  DADD R22, R22, R22 ;  /* 0x0000000016167229 */ /* 0x000fe20000000016 */
[----:B------:R-:W-:Y:S01]  /*1200*/  @!P0 FFMA R37, R36, 0.69314718246459960938, R25 ;  /* 0x3f31721824258823 */ /* 0x000fe20000000019 */
[----:B------:R-:W-:-:S04]  /*1210*/  FSETP.NEU.AND P0, PT, R24, RZ, PT ;  /* 0x000000ff1800720b */ /* 0x000fc80003f0d000 */
[----:B------:R-:W-:Y:S02]  /*1220*/  FSEL R38, R37, -INF , P0 ;  /* 0xff80000025267808 */ /* 0x000fe40000000000 */
[----:B------:R-:W-:Y:S01]  /*1230*/  ISETP.GT.AND P0, PT, R27, 0xfffff, PT ;  /* 0x000fffff1b00780c */ /* 0x000fe20003f04270 */
[----:B------:R-:W-:Y:S01]  /*1240*/  IMAD.MOV.U32 R25, RZ, RZ, R27 ;  /* 0x000000ffff197224 */ /* 0x000fe200078e001b */
[----:B------:R-:W-:Y:S01]  /*1250*/  MOV R24, R26 ;  /* 0x0000001a00187202 */ /* 0x000fe20000000f00 */
[----:B------:R-:W0:Y:S01]  /*1260*/  F2F.F64.F32 R36, R38 ;  /* 0x0000002600247310 */ /* 0x000e220000201800 */
[----:B------:R-:W-:Y:S02]  /*1270*/  IMAD.MOV.U32 R39, RZ, RZ, R26 ;  /* 0x000000ffff277224 */ /* 0x000fe400078e001a */
[----:B------:R-:W-:-:S07]  /*1280*/  IMAD.MOV.U32 R26, RZ, RZ, -0x3ff ;  /* 0xfffffc01ff1a7424 */ /* 0x000fce00078e00ff */
[----:B------:R-:W-:Y:S01]  /*1290*/  @!P0 DMUL R24, R24, 1.80143985094819840000e+16 ;  /* 0x4350000018188828 */ /* 0x000fe20000000000 */
[----:B------:R-:W-:Y:S01]  /*12a0*/  @!P0 MOV R26, 0xfffffbcb ;  /* 0xfffffbcb001a8802 */ /* 0x000fe20000000f00 */
[----:B0-----:R-:W-:-:S08]  /*12b0*/  DADD R36, R36, -R40 ;  /* 0x0000000024247229 */ /* 0x001fd00000000828 */
[----:B------:R-:W-:Y:S02]  /*12c0*/  @!P0 IMAD.MOV.U32 R27, RZ, RZ, R25 ;  /* 0x000000ffff1b8224 */ /* 0x000fe400078e0019 */
[----:B------:R-:W-:Y:S01]  /*12d0*/  @!P0 IMAD.MOV.U32 R39, RZ, RZ, R24 ;  /* 0x000000ffff278224 */ /* 0x000fe200078e0018 */
[----:B------:R-:W-:Y:S02]  /*12e0*/  DMUL R36, R36, R2 ;  /* 0x0000000224247228 */ /* 0x000fe40000000000 */
[----:B------:R-:W-:-:S04]  /*12f0*/  IADD3 R40, PT, PT, R27, -0x1, RZ ;  /* 0xffffffff1b287810 */ /* 0x000fc80007ffe0ff */
[----:B------:R-:W-:Y:S02]  /*1300*/  ISETP.GT.U32.AND P1, PT, R40, 0x7feffffe, PT ;  /* 0x7feffffe2800780c */ /* 0x000fe40003f24070 */
[----:B------:R-:W-:-:S11]  /*1310*/  DFMA R20, R18, R20, R36 ;  /* 0x000000141214722b */ /* 0x000fd60000000024 */
[----:B------:R-:W-:Y:S05]  /*1320*/  @P1 BRA `(.L_x_14) ;  /* 0x0000000400041947 */ /* 0x000fea0003800000 */
[C---:B------:R-:W-:Y:S01]  /*1330*/  LOP3.LUT R24, R27.reuse, 0xfffff, RZ, 0xc0, !PT ;  /* 0x000fffff1b187812 */ /* 0x040fe200078ec0ff */
[----:B------:R-:W-:Y:S01]  /*1340*/  IMAD.MOV.U32 R36, RZ, RZ, R39 ;  /* 0x000000ffff247224 */ /* 0x000fe200078e0027 */
[----:B------:R-:W-:Y:S01]  /*1350*/  UMOV UR6, 0x3ae80f1e ;  /* 0x3ae80f1e00067882 */ /* 0x000fe20000000000 */
[----:B------:R-:W-:Y:S01]  /*1360*/  IMAD.MOV.U32 R48, RZ, RZ, RZ ;  /* 0x000000ffff307224 */ /* 0x000fe200078e00ff */
[----:B------:R-:W-:Y:S01]  /*1370*/  LOP3.LUT R37, R24, 0x3ff00000, RZ, 0xfc, !PT ;  /* 0x3ff0000018257812 */ /* 0x000fe200078efcff */
[----:B------:R-:W-:Y:S01]  /*1380*/  UMOV UR7, 0x3eb1380b ;  /* 0x3eb1380b00077882 */ /* 0x000fe20000000000 */
[----:B------:R-:W-:Y:S01]  /*1390*/  LEA.HI R40, R27, R26, RZ, 0xc ;  /* 0x0000001a1b287211 */ /* 0x000fe200078f60ff */
[----:B------:R-:W-:Y:S01]  /*13a0*/  UMOV UR8, 0x80000000 ;  /* 0x8000000000087882 */ /* 0x000fe20000000000 */
[----:B------:R-:W-:Y:S01]  /*13b0*/  ISETP.GE.U32.AND P0, PT, R37, 0x3ff6a09f, PT ;  /* 0x3ff6a09f2500780c */ /* 0x000fe20003f06070 */
[----:B------:R-:W-:-:S12]  /*13c0*/  UMOV UR9, 0x43300000 ;  /* 0x4330000000097882 */ /* 0x000fd80000000000 */
[----:B------:R-:W-:Y:S01]  /*13d0*/  @P0 IADD3 R25, PT, PT, R37, -0x100000, RZ ;  /* 0xfff0000025190810 */ /* 0x000fe20007ffe0ff */
[----:B------:R-:W-:-:S04]  /*13e0*/  @P0 VIADD R40, R40, 0x1 ;  /* 0x0000000128280836 */ /* 0x000fc80000000000 */
[----:B------:R-:W-:-:S06]  /*13f0*/  @P0 IMAD.MOV.U32 R37, RZ, RZ, R25 ;  /* 0x000000ffff250224 */ /* 0x000fcc00078e0019 */
[C---:B------:R-:W-:Y:S02]  /*1400*/  DADD R38, R36.reuse, 1 ;  /* 0x3ff0000024267429 */ /* 0x040fe40000000000 */
[----:B------:R-:W-:-:S04]  /*1410*/  DADD R36, R36, -1 ;  /* 0xbff0000024247429 */ /* 0x000fc80000000000 */
[----:B------:R-:W0:Y:S02]  /*1420*/  MUFU.RCP64H R49, R39 ;  /* 0x0000002700317308 */ /* 0x000e240000001800 */
[----:B0-----:R-:W-:-:S08]  /*1430*/  DFMA R24, -R38, R48, 1 ;  /* 0x3ff000002618742b */ /* 0x001fd00000000130 */
[----:B------:R-:W-:-:S08]  /*1440*/  DFMA R24, R24, R24, R24 ;  /* 0x000000181818722b */ /* 0x000fd00000000018 */
[----:B------:R-:W-:Y:S01]  /*1450*/  DFMA R48, R48, R24, R48 ;  /* 0x000000183030722b */ /* 0x000fe20000000030 */
[----:B------:R-:W-:Y:S01]  /*1460*/  MOV R24, 0x8b7a8b04 ;  /* 0x8b7a8b0400187802 */ /* 0x000fe20000000f00 */
[----:B------:R-:W-:-:S06]  /*1470*/  IMAD.MOV.U32 R25, RZ, RZ, 0x3ed0ee25 ;  /* 0x3ed0ee25ff197424 */ /* 0x000fcc00078e00ff */
        /* <DEDUP_REMOVED lines=44> */
.L_x_14:
[----:B------:R-:W-:Y:S01]  /*1740*/  IMAD.MOV.U32 R26, RZ, RZ, 0x0 ;  /* 0x00000000ff1a7424 */ /* 0x000fe200078e00ff */
[----:B------:R-:W-:Y:S01]  /*1750*/  LOP3.LUT P0, RZ, R25, 0x7fffffff, RZ, 0xc0, !PT ;  /* 0x7fffffff19ff7812 */ /* 0x000fe2000780c0ff */
[----:B------:R-:W-:-:S06]  /*1760*/  IMAD.MOV.U32 R27, RZ, RZ, 0x7ff00000 ;  /* 0x7ff00000ff1b7424 */ /* 0x000fcc00078e00ff */
[----:B------:R-:W-:-:S10]  /*1770*/  DFMA R26, R24, R26, +INF ;  /* 0x7ff00000181a742b */ /* 0x000fd4000000001a */
[----:B------:R-:W-:Y:S02]  /*1780*/  FSEL R36, R26, RZ, P0 ;  /* 0x000000ff1a247208 */ /* 0x000fe40000000000 */
[----:B------:R-:W-:-:S07]  /*1790*/  FSEL R37, R27, -QNAN , P0 ;  /* 0xfff000001b257808 */ /* 0x000fce0000000000 */
.L_x_15:
[----:B------:R-:W-:Y:S05]  /*17a0*/  BSYNC.RECONVERGENT B0 ;  /* 0x0000000000007941 */ /* 0x000fea0003800200 */
.L_x_13:
[C---:B------:R-:W-:Y:S01]  /*17b0*/  FMUL R24, R7.reuse, 8388608 ;  /* 0x4b00000007187820 */ /* 0x040fe20000400000 */
[----:B------:R-:W-:Y:S01]  /*17c0*/  FSETP.GEU.AND P1, PT, R7, 1.175494350822287508e-38, PT ;  /* 0x008000000700780b */ /* 0x000fe20003f2e000 */
[----:B------:R-:W-:Y:S01]  /*17d0*/  DADD R22, -R22, 1 ;  /* 0x3ff0000016167429 */ /* 0x000fe20000000100 */
[----:B------:R-:W-:Y:S02]  /*17e0*/  BSSY.RECONVERGENT B0, `(.L_x_16) ;  /* 0x0000072000007945 */ /* 0x000fe40003800200 */
[----:B------:R-:W-:Y:S02]  /*17f0*/  FSEL R24, R24, R7, !P1 ;  /* 0x0000000718187208 */ /* 0x000fe40004800000 */
[----:B------:R-:W-:Y:S02]  /*1800*/  FSEL R40, RZ, -23, P1 ;  /* 0xc1b80000ff287808 */ /* 0x000fe40000800000 */
[C---:B------:R-:W-:Y:S01]  /*1810*/  IADD3 R25, PT, PT, R24.reuse, -0x3f2aaaab, RZ ;  /* 0xc0d5555518197810 */ /* 0x040fe20007ffe0ff */
[C---:B------:R-:W-:Y:S01]  /*1820*/  FFMA R41, R24.reuse, R17, +INF ;  /* 0x7f80000018297423 */ /* 0x040fe20000000011 */
[----:B------:R-:W-:-:S02]  /*1830*/  ISETP.GT.U32.AND P0, PT, R24, 0x7f7fffff, PT ;  /* 0x7f7fffff1800780c */ /* 0x000fc40003f04070 */
[----:B------:R-:W-:-:S05]  /*1840*/  LOP3.LUT R25, R25, 0xff800000, RZ, 0xc0, !PT ;  /* 0xff80000019197812 */ /* 0x000fca00078ec0ff */
[----:B------:R-:W-:Y:S01]  /*1850*/  IMAD.IADD R26, R24, 0x1, -R25 ;  /* 0x00000001181a7824 */ /* 0x000fe200078e0a19 */
[----:B------:R-:W-:-:S03]  /*1860*/  I2FP.F32.S32 R25, R25 ;  /* 0x0000001900197245 */ /* 0x000fc60000201400 */
[----:B------:R-:W-:Y:S02]  /*1870*/  FADD R39, R26, -1 ;  /* 0xbf8000001a277421 */ /* 0x000fe40000000000 */
[----:B------:R-:W-:Y:S02]  /*1880*/  FFMA R40, R25, 1.1920928955078125e-07, R40 ;  /* 0x3400000019287823 */ /* 0x000fe40000000028 */
        /* <DEDUP_REMOVED lines=11> */
[----:B0-----:R-:W-:-:S03]  /*1940*/  DADD R38, -R26, 1 ;  /* 0x3ff000001a267429 */ /* 0x001fc60000000100 */
[----:B------:R-:W-:Y:S01]  /*1950*/  @!P0 FFMA R41, R40, 0.69314718246459960938, R25 ;  /* 0x3f31721828298823 */ /* 0x000fe20000000019 */
[----:B------:R-:W-:-:S04]  /*1960*/  FSETP.NEU.AND P0, PT, R24, RZ, PT ;  /* 0x000000ff1800720b */ /* 0x000fc80003f0d000 */
[----:B------:R-:W-:Y:S02]  /*1970*/  FSEL R41, R41, -INF , P0 ;  /* 0xff80000029297808 */ /* 0x000fe40000000000 */
[----:B------:R-:W-:Y:S01]  /*1980*/  ISETP.GT.AND P0, PT, R39, 0xfffff, PT ;  /* 0x000fffff2700780c */ /* 0x000fe20003f04270 */
[----:B------:R-:W-:Y:S01]  /*1990*/  IMAD.MOV.U32 R24, RZ, RZ, R38 ;  /* 0x000000ffff187224 */ /* 0x000fe200078e0026 */
[----:B------:R-:W-:Y:S02]  /*19a0*/  MOV R25, R39 ;  /* 0x0000002700197202 */ /* 0x000fe40000000f00 */
[----:B------:R-:W0:Y:S09]  /*19b0*/  F2F.F64.F32 R40, R41 ;  /* 0x0000002900287310 */ /* 0x000e320000201800 */
[----:B------:R-:W-:-:S02]  /*19c0*/  @!P0 DMUL R24, R24, 1.80143985094819840000e+16 ;  /* 0x4350000018188828 */ /* 0x000fc40000000000 */
[----:B0-----:R-:W-:Y:S01]  /*19d0*/  DADD R36, R40, -R36 ;  /* 0x0000000028247229 */ /* 0x001fe20000000824 */
[----:B------:R-:W-:Y:S01]  /*19e0*/  MOV R40, R38 ;  /* 0x0000002600287202 */ /* 0x000fe20000000f00 */
[----:B------:R-:W-:-:S06]  /*19f0*/  IMAD.MOV.U32 R38, RZ, RZ, -0x3ff ;  /* 0xfffffc01ff267424 */ /* 0x000fcc00078e00ff */
[----:B------:R-:W-:Y:S01]  /*1a00*/  @!P0 MOV R40, R24 ;  /* 0x0000001800288202 */ /* 0x000fe20000000f00 */
[----:B------:R-:W-:Y:S02]  /*1a10*/  @!P0 IMAD.MOV.U32 R39, RZ, RZ, R25 ;  /* 0x000000ffff278224 */ /* 0x000fe400078e0019 */
[----:B------:R-:W-:Y:S01]  /*1a20*/  @!P0 IMAD.MOV.U32 R38, RZ, RZ, -0x435 ;  /* 0xfffffbcbff268424 */ /* 0x000fe200078e00ff */
[----:B------:R-:W-:Y:S01]  /*1a30*/  DMUL R36, R36, R2 ;  /* 0x0000000224247228 */ /* 0x000fe20000000000 */
[----:B------:R-:W-:-:S05]  /*1a40*/  VIADD R42, R39, 0xffffffff ;  /* 0xffffffff272a7836 */ /* 0x000fca0000000000 */
[----:B------:R-:W-:Y:S02]  /*1a50*/  ISETP.GT.U32.AND P1, PT, R42, 0x7feffffe, PT ;  /* 0x7feffffe2a00780c */ /* 0x000fe40003f24070 */
[----:B------:R-:W-:Y:S02]  /*1a60*/  DFMA R36, R22, R18, R36 ;  /* 0x000000121624722b */ /* 0x000fe40000000024 */
[----:B------:R-:W-:-:S09]  /*1a70*/  DADD R22, R26, R26 ;  /* 0x000000001a167229 */ /* 0x000fd2000000001a */
[----:B------:R-:W-:Y:S05]  /*1a80*/  @P1 BRA `(.L_x_17) ;  /* 0x0000000400041947 */ /* 0x000fea0003800000 */
[----:B------:R-:W-:Y:S01]  /*1a90*/  LOP3.LUT R24, R39, 0xfffff, RZ, 0xc0, !PT ;  /* 0x000fffff27187812 */ /* 0x000fe200078ec0ff */
[----:B------:R-:W-:Y:S01]  /*1aa0*/  IMAD.MOV.U32 R50, RZ, RZ, RZ ;  /* 0x000000ffff327224 */ /* 0x000fe200078e00ff */
[----:B------:R-:W-:Y:S01]  /*1ab0*/  UMOV UR6, 0x3ae80f1e ;  /* 0x3ae80f1e00067882 */ /* 0x000fe20000000000 */
[----:B------:R-:W-:Y:S01]  /*1ac0*/  UMOV UR7, 0x3eb1380b ;  /* 0x3eb1380b00077882 */ /* 0x000fe20000000000 */
[----:B------:R-:W-:Y:S01]  /*1ad0*/  LOP3.LUT R25, R24, 0x3ff00000, RZ, 0xfc, !PT ;  /* 0x3ff0000018197812 */ /* 0x000fe200078efcff */
[----:B------:R-:W-:Y:S01]  /*1ae0*/  IMAD.MOV.U32 R24, RZ, RZ, R40 ;  /* 0x000000ffff187224 */ /* 0x000fe200078e0028 */
[----:B------:R-:W-:Y:S01]  /*1af0*/  UMOV UR8, 0x80000000 ;  /* 0x8000000000087882 */ /* 0x000fe20000000000 */
[----:B------:R-:W-:Y:S01]  /*1b00*/  UMOV UR9, 0x43300000 ;  /* 0x4330000000097882 */ /* 0x000fe20000000000 */
[----:B------:R-:W-:-:S13]  /*1b10*/  ISETP.GE.U32.AND P0, PT, R25, 0x3ff6a09f, PT ;  /* 0x3ff6a09f1900780c */ /* 0x000fda0003f06070 */
[----:B------:R-:W-:-:S05]  /*1b20*/  @P0 VIADD R27, R25, 0xfff00000 ;  /* 0xfff00000191b0836 */ /* 0x000fca0000000000 */
[----:B------:R-:W-:-:S06]  /*1b30*/  @P0 MOV R25, R27 ;  /* 0x0000001b00190202 */ /* 0x000fcc0000000f00 */
[C---:B------:R-:W-:Y:S02]  /*1b40*/  DADD R40, R24.reuse, 1 ;  /* 0x3ff0000018287429 */ /* 0x040fe40000000000 */
[----:B------:R-:W-:-:S04]  /*1b50*/  DADD R24, R24, -1 ;  /* 0xbff0000018187429 */ /* 0x000fc80000000000 */
[----:B------:R-:W0:Y:S02]  /*1b60*/  MUFU.RCP64H R51, R41 ;  /* 0x0000002900337308 */ /* 0x000e240000001800 */
[----:B0-----:R-:W-:-:S08]  /*1b70*/  DFMA R26, -R40, R50, 1 ;  /* 0x3ff00000281a742b */ /* 0x001fd00000000132 */
[----:B------:R-:W-:-:S08]  /*1b80*/  DFMA R26, R26, R26, R26 ;  /* 0x0000001a1a1a722b */ /* 0x000fd0000000001a */
[----:B------:R-:W-:Y:S01]  /*1b90*/  DFMA R50, R50, R26, R50 ;  /* 0x0000001a3232722b */ /* 0x000fe20000000032 */
[----:B------:R-:W-:Y:S01]  /*1ba0*/  IMAD.MOV.U32 R26, RZ, RZ, -0x748574fc ;  /* 0x8b7a8b04ff1a7424 */ /* 0x000fe200078e00ff */
[----:B------:R-:W-:-:S06]  /*1bb0*/  MOV R27, 0x3ed0ee25 ;  /* 0x3ed0ee25001b7802 */ /* 0x000fcc0000000f00 */
[----:B------:R-:W-:-:S08]  /*1bc0*/  DMUL R48, R24, R50 ;  /* 0x0000003218307228 */ /* 0x000fd00000000000 */
[----:B------:R-:W-:-:S08]  /*1bd0*/  DFMA R48, R24, R50, R48 ;  /* 0x000000321830722b */ /* 0x000fd00000000030 */
[----:B------:R-:W-:-:S08]  /*1be0*/  DMUL R46, R48, R48 ;  /* 0x00000030302e7228 */ /* 0x000fd00000000000 */
[----:B------:R-:W-:Y:S01]  /*1bf0*/  DFMA R26, R46, UR6, R26 ;  /* 0x000000062e1a7c2b */ /* 0x000fe2000800001a */
[----:B------:R-:W-:Y:S01]  /*1c00*/  UMOV UR6, 0x9f02676f ;  /* 0x9f02676f00067882 */ /* 0x000fe20000000000 */
[----:B------:R-:W-:-:S06]  /*1c10*/  UMOV UR7, 0x3ef3b266 ;  /* 0x3ef3b26600077882 */ /* 0x000fcc0000000000 */
[----:B------:R-:W-:Y:S01]  /*1c20*/  DFMA R44, R46, R26, UR6 ;  /* 0x000000062e2c7e2b */ /* 0x000fe2000800001a */
[----:B------:R-:W-:Y:S01]  /*1c30*/  UMOV UR6, 0xa9ab0956 ;  /* 0xa9ab095600067882 */ /* 0x000fe20000000000 */
[----:B------:R-:W-:Y:S01]  /*1c40*/  UMOV UR7, 0x3f1745cb ;  /* 0x3f1745cb00077882 */ /* 0x000fe20000000000 */
[----:B------:R-:W-:Y:S01]  /*1c50*/  LEA.HI R26, R39, R38, RZ, 0xc ;  /* 0x00000026271a7211 */ /* 0x000fe200078f60ff */
[----:B------:R-:W-:Y:S01]  /*1c60*/  DADD R38, R24, -R48 ;  /* 0x0000000018267229 */ /* 0x000fe20000000830 */
[----:B------:R-:W-:-:S03]  /*1c70*/  IMAD.MOV.U32 R27, RZ, RZ, 0x43300000 ;  /* 0x43300000ff1b7424 */ /* 0x000fc600078e00ff */
[----:B------:R-:W-:Y:S01]  /*1c80*/  DFMA R44, R46, R44, UR6 ;  /* 0x000000062e2c7e2b */ /* 0x000fe2000800002c */
[----:B------:R-:W-:Y:S01]  /*1c90*/  UMOV UR6, 0x2d1b5154 ;  /* 0x2d1b515400067882 */ /* 0x000fe20000000000 */
[----:B------:R-:W-:Y:S01]  /*1ca0*/  UMOV UR7, 0x3f3c71c7 ;  /* 0x3f3c71c700077882 */ /* 0x000fe20000000000 */
[----:B------:R-:W-:Y:S01]  /*1cb0*/  @P0 VIADD R26, R26, 0x1 ;  /* 0x000000011a1a0836 */ /* 0x000fe20000000000 */
[----:B------:R-:W-:-:S04]  /*1cc0*/  DADD R38, R38, R38 ;  /* 0x0000000026267229 */ /* 0x000fc80000000026 */
[----:B------:R-:W-:Y:S01]  /*1cd0*/  DFMA R44, R46, R44, UR6 ;  /* 0x000000062e2c7e2b */ /* 0x000fe2000800002c */
[----:B------:R-:W-:Y:S01]  /*1ce0*/  UMOV UR6, 0x923be72d ;  /* 0x923be72d00067882 */ /* 0x000fe20000000000 */
[----:B------:R-:W-:Y:S01]  /*1cf0*/  UMOV UR7, 0x3f624924 ;  /* 0x3f62492400077882 */ /* 0x000fe20000000000 */
[----:B------:R-:W-:Y:S01]  /*1d00*/  LOP3.LUT R26, R26, 0x80000000, RZ, 0x3c, !PT ;  /* 0x800000001a1a7812 */ /* 0x000fe200078e3cff */
[----:B------:R-:W-:-:S04]  /*1d10*/  DFMA R38, R24, -R48, R38 ;  /* 0x800000301826722b */ /* 0x000fc80000000026 */
[----:B------:R-:W-:Y:S01]  /*1d20*/  DFMA R44, R46, R44, UR6 ;  /* 0x000000062e2c7e2b */ /* 0x000fe2000800002c */
[----:B------:R-:W-:Y:S01]  /*1d30*/  UMOV UR6, 0x9999a3c4 ;  /* 0x9999a3c400067882 */ /* 0x000fe20000000000 */
[----:B------:R-:W-:Y:S01]  /*1d40*/  UMOV UR7, 0x3f899999 ;  /* 0x3f89999900077882 */ /* 0x000fe20000000000 */
[----:B------:R-:W-:Y:S01]  /*1d50*/  DADD R26, R26, -UR8 ;  /* 0x800000081a1a7e29 */ /* 0x000fe20008000000 */
[----:B------:R-:W-:Y:S01]  /*1d60*/  UMOV UR8, 0xfefa39ef ;  /* 0xfefa39ef00087882 */ /* 0x000fe20000000000 */
[----:B------:R-:W-:Y:S01]  /*1d70*/  UMOV UR9, 0x3fe62e42 ;  /* 0x3fe62e4200097882 */ /* 0x000fe20000000000 */
[----:B------:R-:W-:Y:S02]  /*1d80*/  DMUL R38, R50, R38 ;  /* 0x0000002632267228 */ /* 0x000fe40000000000 */
        /* <DEDUP_REMOVED lines=17> */
.L_x_17:
[----:B------:R-:W-:Y:S01]  /*1ea0*/  MOV R26, 0x0 ;  /* 0x00000000001a7802 */ /* 0x000fe20000000f00 */
[----:B------:R-:W-:Y:S01]  /*1eb0*/  IMAD.MOV.U32 R27, RZ, RZ, 0x7ff00000 ;  /* 0x7ff00000ff1b7424 */ /* 0x000fe200078e00ff */
[----:B------:R-:W-:-:S05]  /*1ec0*/  LOP3.LUT P0, RZ, R25, 0x7fffffff, RZ, 0xc0, !PT ;  /* 0x7fffffff19ff7812 */ /* 0x000fca000780c0ff */
[----:B------:R-:W-:-:S10]  /*1ed0*/  DFMA R26, R24, R26, +INF ;  /* 0x7ff00000181a742b */ /* 0x000fd4000000001a */
[----:B------:R-:W-:Y:S02]  /*1ee0*/  FSEL R44, R26, RZ, P0 ;  /* 0x000000ff1a2c7208 */ /* 0x000fe40000000000 */
[----:B------:R-:W-:-:S07]  /*1ef0*/  FSEL R45, R27, -QNAN , P0 ;  /* 0xfff000001b2d7808 */ /* 0x000fce0000000000 */
.L_x_18:
[----:B------:R-:W-:Y:S05]  /*1f00*/  BSYNC.RECONVERGENT B0 ;  /* 0x0000000000007941 */ /* 0x000fea0003800200 */
.L_x_16:
[C---:B------:R-:W-:Y:S01]  /*1f10*/  FMUL R25, R4.reuse, 8388608 ;  /* 0x4b00000004197820 */ /* 0x040fe20000400000 */
[----:B------:R-:W-:Y:S01]  /*1f20*/  FSETP.GEU.AND P1, PT, R4, 1.175494350822287508e-38, PT ;  /* 0x008000000400780b */ /* 0x000fe20003f2e000 */
[----:B------:R-:W-:Y:S01]  /*1f30*/  DADD R22, -R22, 1 ;  /* 0x3ff0000016167429 */ /* 0x000fe20000000100 */
[----:B------:R-:W-:Y:S02]  /*1f40*/  BSSY.RECONVERGENT B0, `(.L_x_19) ;  /* 0x0000072000007945 */ /* 0x000fe40003800200 */
[----:B------:R-:W-:Y:S02]  /*1f50*/  FSEL R24, R25, R4, !P1 ;  /* 0x0000000419187208 */ /* 0x000fe40004800000 */
[----:B------:R-:W-:Y:S02]  /*1f60*/  FSEL R40, RZ, -23, P1 ;  /* 0xc1b80000ff287808 */ /* 0x000fe40000800000 */
[C---:B------:R-:W-:Y:S01]  /*1f70*/  ISETP.GT.U32.AND P0, PT, R24.reuse, 0x7f7fffff, PT ;  /* 0x7f7fffff1800780c */ /* 0x040fe20003f04070 */
[----:B------:R-:W-:-:S05]  /*1f80*/  VIADD R25, R24, 0xc0d55555 ;  /* 0xc0d5555518197836 */ /* 0x000fca0000000000 */
[----:B------:R-:W-:-:S04]  /*1f90*/  LOP3.LUT R25, R25, 0xff800000, RZ, 0xc0, !PT ;  /* 0xff80000019197812 */ /* 0x000fc800078ec0ff */
[-C--:B------:R-:W-:Y:S02]  /*1fa0*/  IADD3 R26, PT, PT, R24, -R25.reuse, RZ ;  /* 0x80000019181a7210 */ /* 0x080fe40007ffe0ff */
        /* <DEDUP_REMOVED lines=14> */
[C---:B0-----:R-:W-:Y:S01]  /*2090*/  DADD R40, -R26.reuse, 1 ;  /* 0x3ff000001a287429 */ /* 0x041fe20000000100 */
[C---:B------:R-:W-:Y:S01]  /*20a0*/  FFMA R39, R24.reuse, R17, +INF ;  /* 0x7f80000018277423 */ /* 0x040fe20000000011 */
[----:B------:R-:W-:Y:S01]  /*20b0*/  DADD R26, R26, R26 ;  /* 0x000000001a1a7229 */ /* 0x000fe2000000001a */
[----:B------:R-:W-:Y:S01]  /*20c0*/  @!P0 FFMA R39, R25, 0.69314718246459960938, R38 ;  /* 0x3f31721819278823 */ /* 0x000fe20000000026 */
[----:B------:R-:W-:-:S04]  /*20d0*/  FSETP.NEU.AND P0, PT, R24, RZ, PT ;  /* 0x000000ff1800720b */ /* 0x000fc80003f0d000 */
[----:B------:R-:W-:Y:S02]  /*20e0*/  FSEL R42, R39, -INF , P0 ;  /* 0xff800000272a7808 */ /* 0x000fe40000000000 */
[----:B------:R-:W-:Y:S01]  /*20f0*/  ISETP.GT.AND P0, PT, R41, 0xfffff, PT ;  /* 0x000fffff2900780c */ /* 0x000fe20003f04270 */
[----:B------:R-:W-:Y:S01]  /*2100*/  IMAD.MOV.U32 R24, RZ, RZ, R40 ;  /* 0x000000ffff187224 */ /* 0x000fe200078e0028 */
[----:B------:R-:W0:Y:S01]  /*2110*/  F2F.F64.F32 R38, R42 ;  /* 0x0000002a00267310 */ /* 0x000e220000201800 */
[----:B------:R-:W-:-:S10]  /*2120*/  IMAD.MOV.U32 R25, RZ, RZ, R41 ;  /* 0x000000ffff197224 */ /* 0x000fd400078e0029 */
[----:B------:R-:W-:Y:S02]  /*2130*/  @!P0 DMUL R24, R24, 1.80143985094819840000e+16 ;  /* 0x4350000018188828 */ /* 0x000fe40000000000 */
[----:B0-----:R-:W-:Y:S01]  /*2140*/  DADD R38, R38, -R44 ;  /* 0x0000000026267229 */ /* 0x001fe2000000082c */
[----:B------:R-:W-:Y:S01]  /*2150*/  IMAD.MOV.U32 R44, RZ, RZ, R40 ;  /* 0x000000ffff2c7224 */ /* 0x000fe200078e0028 */
[----:B------:R-:W-:Y:S01]  /*2160*/  MOV R40, 0xfffffc01 ;  /* 0xfffffc0100287802 */ /* 0x000fe20000000f00 */
[----:B------:R-:W-:-:S05]  /*2170*/  @!P0 IMAD.MOV.U32 R40, RZ, RZ, -0x435 ;  /* 0xfffffbcbff288424 */ /* 0x000fca00078e00ff */
[----:B------:R-:W-:Y:S01]  /*2180*/  @!P0 MOV R41, R25 ;  /* 0x0000001900298202 */ /* 0x000fe20000000f00 */
[----:B------:R-:W-:Y:S01]  /*2190*/  @!P0 IMAD.MOV.U32 R44, RZ, RZ, R24 ;  /* 0x000000ffff2c8224 */ /* 0x000fe200078e0018 */
[----:B------:R-:W-:-:S03]  /*21a0*/  DMUL R38, R38, R2 ;  /* 0x0000000226267228 */ /* 0x000fc60000000000 */
[----:B------:R-:W-:-:S05]  /*21b0*/  VIADD R45, R41, 0xffffffff ;  /* 0xffffffff292d7836 */ /* 0x000fca0000000000 */
[----:B------:R-:W-:Y:S01]  /*21c0*/  ISETP.GT.U32.AND P1, PT, R45, 0x7feffffe, PT ;  /* 0x7feffffe2d00780c */ /* 0x000fe20003f24070 */
[----:B------:R-:W-:-:S12]  /*21d0*/  DFMA R38, R22, R18, R38 ;  /* 0x000000121626722b */ /* 0x000fd80000000026 */
[----:B------:R-:W-:Y:S05]  /*21e0*/  @P1 BRA `(.L_x_20) ;  /* 0x0000000400041947 */ /* 0x000fea0003800000 */
[----:B------:R-:W-:Y:S01]  /*21f0*/  LOP3.LUT R22, R41, 0xfffff, RZ, 0xc0, !PT ;  /* 0x000fffff29167812 */ /* 0x000fe200078ec0ff */
[----:B------:R-:W-:Y:S01]  /*2200*/  UMOV UR6, 0x3ae80f1e ;  /* 0x3ae80f1e00067882 */ /* 0x000fe20000000000 */
[----:B------:R-:W-:Y:S01]  /*2210*/  MOV R24, R44 ;  /* 0x0000002c00187202 */ /* 0x000fe20000000f00 */
[----:B------:R-:W-:Y:S01]  /*2220*/  UMOV UR7, 0x3eb1380b ;  /* 0x3eb1380b00077882 */ /* 0x000fe20000000000 */
[----:B------:R-:W-:Y:S01]  /*2230*/  LOP3.LUT R25, R22, 0x3ff00000, RZ, 0xfc, !PT ;  /* 0x3ff0000016197812 */ /* 0x000fe200078efcff */
[----:B------:R-:W-:Y:S01]  /*2240*/  UMOV UR8, 0x80000000 ;  /* 0x8000000000087882 */ /* 0x000fe20000000000 */
[----:B------:R-:W-:Y:S01]  /*2250*/  MOV R22, RZ ;  /* 0x000000ff00167202 */ /* 0x000fe20000000f00 */
[----:B------:R-:W-:Y:S01]  /*2260*/  UMOV UR9, 0x43300000 ;  /* 0x4330000000097882 */ /* 0x000fe20000000000 */
[----:B------:R-:W-:-:S13]  /*2270*/  ISETP.GE.U32.AND P0, PT, R25, 0x3ff6a09f, PT ;  /* 0x3ff6a09f1900780c */ /* 0x000fda0003f06070 */
        /* <DEDUP_REMOVED lines=8> */
[----:B------:R-:W-:Y:S02]  /*2300*/  IMAD.MOV.U32 R22, RZ, RZ, -0x748574fc ;  /* 0x8b7a8b04ff167424 */ /* 0x000fe400078e00ff */
[----:B------:R-:W-:-:S05]  /*2310*/  IMAD.MOV.U32 R23, RZ, RZ, 0x3ed0ee25 ;  /* 0x3ed0ee25ff177424 */ /* 0x000fca00078e00ff */
        /* <DEDUP_REMOVED lines=11> */
[----:B------:R-:W-:Y:S01]  /*23d0*/  LEA.HI R22, R41, R40, RZ, 0xc ;  /* 0x0000002829167211 */ /* 0x000fe200078f60ff */
[----:B------:R-:W-:Y:S01]  /*23e0*/  IMAD.MOV.U32 R23, RZ, RZ, 0x43300000 ;  /* 0x43300000ff177424 */ /* 0x000fe200078e00ff */
[----:B------:R-:W-:Y:S02]  /*23f0*/  DFMA R44, R24, -R50, R44 ;  /* 0x80000032182c722b */ /* 0x000fe4000000002c */
[----:B------:R-:W-:Y:S01]  /*2400*/  @P0 IADD3 R22, PT, PT, R22, 0x1, RZ ;  /* 0x0000000116160810 */ /* 0x000fe20007ffe0ff */
[----:B------:R-:W-:Y:S01]  /*2410*/  DFMA R46, R48, R46, UR6 ;  /* 0x00000006302e7e2b */ /* 0x000fe2000800002e */
[----:B------:R-:W-:Y:S01]  /*2420*/  UMOV UR6, 0x2d1b5154 ;  /* 0x2d1b515400067882 */ /* 0x000fe20000000000 */
[----:B------:R-:W-:Y:S01]  /*2430*/  UMOV UR7, 0x3f3c71c7 ;  /* 0x3f3c71c700077882 */ /* 0x000fe20000000000 */
[----:B------:R-:W-:-:S02]  /*2440*/  LOP3.LUT R22, R22, 0x80000000, RZ, 0x3c, !PT ;  /* 0x8000000016167812 */ /* 0x000fc400078e3cff */
[----:B------:R-:W-:-:S03]  /*2450*/  DMUL R44, R52, R44 ;  /* 0x0000002c342c7228 */ /* 0x000fc60000000000 */
        /* <DEDUP_REMOVED lines=12> */
[----:B------:R-:W-:-:S06]  /*2520*/  UMOV UR7, 0x3fb55555 ;  /* 0x3fb5555500077882 */ /* 0x000fcc0000000000 */
        /* <DEDUP_REMOVED lines=13> */
.L_x_20:
[----:B------:R-:W-:Y:S01]  /*2600*/  IMAD.MOV.U32 R22, RZ, RZ, 0x0 ;  /* 0x00000000ff167424 */ /* 0x000fe200078e00ff */
[----:B------:R-:W-:Y:S02]  /*2610*/  MOV R23, 0x7ff00000 ;  /* 0x7ff0000000177802 */ /* 0x000fe40000000f00 */
[----:B------:R-:W-:-:S04]  /*2620*/  LOP3.LUT P0, RZ, R25, 0x7fffffff, RZ, 0xc0, !PT ;  /* 0x7fffffff19ff7812 */ /* 0x000fc8000780c0ff */
[----:B------:R-:W-:-:S10]  /*2630*/  DFMA R22, R24, R22, +INF ;  /* 0x7ff000001816742b */ /* 0x000fd40000000016 */
[----:B------:R-:W-:Y:S02]  /*2640*/  FSEL R46, R22, RZ, P0 ;  /* 0x000000ff162e7208 */ /* 0x000fe40000000000 */
[----:B------:R-:W-:-:S07]  /*2650*/  FSEL R47, R23, -QNAN , P0 ;  /* 0xfff00000172f7808 */ /* 0x000fce0000000000 */
.L_x_21:
[----:B------:R-:W-:Y:S05]  /*2660*/  BSYNC.RECONVERGENT B0 ;  /* 0x0000000000007941 */ /* 0x000fea0003800200 */
.L_x_19:
        /* <DEDUP_REMOVED lines=24> */
[----:B0-----:R-:W-:Y:S01]  /*27f0*/  DADD R44, -R22, 1 ;  /* 0x3ff00000162c7429 */ /* 0x001fe20000000100 */
[C---:B------:R-:W-:Y:S02]  /*2800*/  FFMA R41, R24.reuse, R17, +INF ;  /* 0x7f80000018297423 */ /* 0x040fe40000000011 */
[----:B------:R-:W-:Y:S01]  /*2810*/  @!P0 FFMA R41, R25, 0.69314718246459960938, R40 ;  /* 0x3f31721819298823 */ /* 0x000fe20000000028 */
[----:B------:R-:W-:-:S04]  /*2820*/  FSETP.NEU.AND P0, PT, R24, RZ, PT ;  /* 0x000000ff1800720b */ /* 0x000fc80003f0d000 */
[----:B------:R-:W-:Y:S02]  /*2830*/  FSEL R42, R41, -INF , P0 ;  /* 0xff800000292a7808 */ /* 0x000fe40000000000 */
[----:B------:R-:W-:Y:S01]  /*2840*/  ISETP.GT.AND P0, PT, R45, 0xfffff, PT ;  /* 0x000fffff2d00780c */ /* 0x000fe20003f04270 */
[----:B------:R-:W-:Y:S01]  /*2850*/  IMAD.MOV.U32 R25, RZ, RZ, R45 ;  /* 0x000000ffff197224 */ /* 0x000fe200078e002d */
[----:B------:R-:W-:Y:S01]  /*2860*/  MOV R24, R44 ;  /* 0x0000002c00187202 */ /* 0x000fe20000000f00 */
[----:B------:R0:W1:Y:S01]  /*2870*/  F2F.F64.F32 R40, R42 ;  /* 0x0000002a00287310 */ /* 0x0000620000201800 */
[----:B------:R-:W-:Y:S02]  /*2880*/  IMAD.MOV.U32 R56, RZ, RZ, R44 ;  /* 0x000000ffff387224 */ /* 0x000fe400078e002c */
[----:B0-----:R-:W-:-:S07]  /*2890*/  IMAD.MOV.U32 R42, RZ, RZ, -0x3ff ;  /* 0xfffffc01ff2a7424 */ /* 0x001fce00078e00ff */
[----:B------:R-:W-:Y:S01]  /*28a0*/  @!P0 DMUL R24, R24, 1.80143985094819840000e+16 ;  /* 0x4350000018188828 */ /* 0x000fe20000000000 */
[----:B------:R-:W-:Y:S01]  /*28b0*/  @!P0 MOV R42, 0xfffffbcb ;  /* 0xfffffbcb002a8802 */ /* 0x000fe20000000f00 */
[----:B-1----:R-:W-:-:S08]  /*28c0*/  DADD R40, R40, -R46 ;  /* 0x0000000028287229 */ /* 0x002fd0000000082e */
        /* <DEDUP_REMOVED lines=8> */
[----:B------:R-:W-:Y:S01]  /*2950*/  UMOV UR6, 0x3ae80f1e ;  /* 0x3ae80f1e00067882 */ /* 0x000fe20000000000 */
[----:B------:R-:W-:Y:S01]  /*2960*/  UMOV UR7, 0x3eb1380b ;  /* 0x3eb1380b00077882 */ /* 0x000fe20000000000 */
[----:B------:R-:W-:Y:S02]  /*2970*/  LEA.HI R45, R45, R42, RZ, 0xc ;  /* 0x0000002a2d2d7211 */ /* 0x000fe400078f60ff */
[----:B------:R-:W-:Y:S01]  /*2980*/  LOP3.LUT R57, R24, 0x3ff00000, RZ, 0xfc, !PT ;  /* 0x3ff0000018397812 */ /* 0x000fe200078efcff */
[----:B------:R-:W-:-:S03]  /*2990*/  IMAD.MOV.U32 R24, RZ, RZ, RZ ;  /* 0x000000ffff187224 */ /* 0x000fc600078e00ff */
[----:B------:R-:W-:-:S13]  /*29a0*/  ISETP.GE.U32.AND P0, PT, R57, 0x3ff6a09f, PT ;  /* 0x3ff6a09f3900780c */ /* 0x000fda0003f06070 */
[----:B------:R-:W-:Y:S02]  /*29b0*/  @P0 VIADD R25, R57, 0xfff00000 ;  /* 0xfff0000039190836 */ /* 0x000fe40000000000 */
[----:B------:R-:W-:-:S03]  /*29c0*/  @P0 VIADD R45, R45, 0x1 ;  /* 0x000000012d2d0836 */ /* 0x000fc60000000000 */
[----:B------:R-:W-:Y:S02]  /*29d0*/  @P0 MOV R57, R25 ;  /* 0x0000001900390202 */ /* 0x000fe40000000f00 */
[----:B------:R-:W-:Y:S01]  /*29e0*/  LOP3.LUT R44, R45, 0x80000000, RZ, 0x3c, !PT ;  /* 0x800000002d2c7812 */ /* 0x000fe200078e3cff */
[----:B------:R-:W-:-:S03]  /*29f0*/  IMAD.MOV.U32 R45, RZ, RZ, 0x43300000 ;  /* 0x43300000ff2d7424 */ /* 0x000fc600078e00ff */
        /* <DEDUP_REMOVED lines=17> */
[----:B------:R-:W-:-:S05]  /*2b10*/  DADD R24, R56, -R50 ;  /* 0x0000000038187229 */ /* 0x000fca0000000832 */
[----:B------:R-:W-:Y:S01]  /*2b20*/  DFMA R40, R46, R40, UR6 ;  /* 0x000000062e287e2b */ /* 0x000fe20008000028 */
        /* <DEDUP_REMOVED lines=13> */
[----:B------:R-:W-:Y:S02]  /*2c00*/  UMOV UR7, 0x43300000 ;  /* 0x4330000000077882 */ /* 0x000fe40000000000 */
[----:B------:R-:W-:Y:S01]  /*2c10*/  DADD R44, R44, -UR6 ;  /* 0x800000062c2c7e29 */ /* 0x000fe20008000000 */
[----:B------:R-:W-:Y:S01]  /*2c20*/  UMOV UR6, 0x55555554 ;  /* 0x5555555400067882 */ /* 0x000fe20000000000 */
[----:B------:R-:W-:Y:S02]  /*2c30*/  UMOV UR7, 0x3fb55555 ;  /* 0x3fb5555500077882 */ /* 0x000fe40000000000 */
[----:B------:R-:W-:Y:S01]  /*2c40*/  DFMA R56, R46, R40, UR6 ;  /* 0x000000062e387e2b */ /* 0x000fe20008000028 */
[----:B------:R-:W-:Y:S01]  /*2c50*/  UMOV UR6, 0xfefa39ef ;  /* 0xfefa39ef00067882 */ /* 0x000fe20000000000 */
[----:B------:R-:W-:-:S02]  /*2c60*/  UMOV UR7, 0x3fe62e42 ;  /* 0x3fe62e4200077882 */ /* 0x000fc40000000000 */
[----:B------:R-:W-:-:S04]  /*2c70*/  DFMA R40, R44, UR6, R50 ;  /* 0x000000062c287c2b */ /* 0x000fc80008000032 */
[----:B------:R-:W-:-:S04]  /*2c80*/  DMUL R56, R46, R56 ;  /* 0x000000382e387228 */ /* 0x000fc80000000000 */
[----:B------:R-:W-:Y:S01]  /*2c90*/  DFMA R46, R44, -UR6, R40 ;  /* 0x800000062c2e7c2b */ /* 0x000fe20008000028 */
[----:B------:R-:W-:Y:S01]  /*2ca0*/  UMOV UR6, 0x3b39803f ;  /* 0x3b39803f00067882 */ /* 0x000fe20000000000 */
[----:B------:R-:W-:Y:S02]  /*2cb0*/  UMOV UR7, 0x3c7abc9e ;  /* 0x3c7abc9e00077882 */ /* 0x000fe40000000000 */
[----:B------:R-:W-:-:S04]  /*2cc0*/  DFMA R24, R50, R56, R24 ;  /* 0x000000383218722b */ /* 0x000fc80000000018 */
[----:B------:R-:W-:-:S08]  /*2cd0*/  DADD R46, -R50, R46 ;  /* 0x00000000322e7229 */ /* 0x000fd0000000012e */
[----:B------:R-:W-:-:S08]  /*2ce0*/  DADD R24, R24, -R46 ;  /* 0x0000000018187229 */ /* 0x000fd0000000082e */
[----:B------:R-:W-:-:S08]  /*2cf0*/  DFMA R24, R44, UR6, R24 ;  /* 0x000000062c187c2b */ /* 0x000fd00008000018 */
[----:B------:R-:W-:Y:S01]  /*2d00*/  DADD R56, R40, R24 ;  /* 0x0000000028387229 */ /* 0x000fe20000000018 */
[----:B------:R-:W-:Y:S10]  /*2d10*/  BRA `(.L_x_24) ;  /* 0x0000000000187947 */ /* 0x000ff40003800000 */
.L_x_23:
[----:B------:R-:W-:Y:S01]  /*2d20*/  MOV R40, 0x0 ;  /* 0x0000000000287802 */ /* 0x000fe20000000f00 */
[----:B------:R-:W-:Y:S01]  /*2d30*/  IMAD.MOV.U32 R41, RZ, RZ, 0x7ff00000 ;  /* 0x7ff00000ff297424 */ /* 0x000fe200078e00ff */
[----:B------:R-:W-:-:S05]  /*2d40*/  LOP3.LUT P0, RZ, R25, 0x7fffffff, RZ, 0xc0, !PT ;  /* 0x7fffffff19ff7812 */ /* 0x000fca000780c0ff */
[----:B------:R-:W-:-:S10]  /*2d50*/  DFMA R40, R24, R40, +INF ;  /* 0x7ff000001828742b */ /* 0x000fd40000000028 */
[----:B------:R-:W-:Y:S02]  /*2d60*/  FSEL R56, R40, RZ, P0 ;  /* 0x000000ff28387208 */ /* 0x000fe40000000000 */
[----:B------:R-:W-:-:S07]  /*2d70*/  FSEL R57, R41, -QNAN , P0 ;  /* 0xfff0000029397808 */ /* 0x000fce0000000000 */
.L_x_24:
[----:B------:R-:W-:Y:S05]  /*2d80*/  BSYNC.RECONVERGENT B0 ;  /* 0x0000000000007941 */ /* 0x000fea0003800200 */
.L_x_22:
[----:B------:R-:W0:Y:S01]  /*2d90*/  LDC R24, c[0x0][0x3b4] ;  /* 0x0000ed00ff187b82 */ /* 0x000e220000000800 */
[C---:B------:R-:W-:Y:S01]  /*2da0*/  FMUL R25, R0.reuse, 8388608 ;  /* 0x4b00000000197820 */ /* 0x040fe20000400000 */
[----:B------:R-:W-:Y:S01]  /*2db0*/  FSETP.GEU.AND P1, PT, R0, 1.175494350822287508e-38, PT ;  /* 0x008000000000780b */ /* 0x000fe20003f2e000 */
[----:B------:R-:W-:Y:S02]  /*2dc0*/  IMAD.MOV.U32 R50, RZ, RZ, 0x1 ;  /* 0x00000001ff327424 */ /* 0x000fe400078e00ff */
[----:B------:R-:W-:Y:S01]  /*2dd0*/  FADD R46, R7, R4 ;  /* 0x00000004072e7221 */ /* 0x000fe20000000000 */
[----:B------:R-:W-:Y:S01]  /*2de0*/  DADD R22, R22, R22 ;  /* 0x0000000016167229 */ /* 0x000fe20000000016 */
[----:B------:R-:W-:Y:S01]  /*2df0*/  FSEL R42, R25, R0, !P1 ;  /* 0x00000000192a7208 */ /* 0x000fe20004800000 */
[----:B------:R-:W-:Y:S01]  /*2e00*/  BSSY.RECONVERGENT B1, `(.L_x_25) ;  /* 0x0000038000017945 */ /* 0x000fe20003800200 */
[----:B------:R-:W-:Y:S02]  /*2e10*/  FSEL R44, RZ, -23, P1 ;  /* 0xc1b80000ff2c7808 */ /* 0x000fe40000800000 */
[C---:B------:R-:W-:Y:S01]  /*2e20*/  ISETP.GT.U32.AND P0, PT, R42.reuse, 0x7f7fffff, PT ;  /* 0x7f7fffff2a00780c */ /* 0x040fe20003f04070 */
[----:B------:R-:W-:-:S02]  /*2e30*/  VIADD R47, R42, 0xc0d55555 ;  /* 0xc0d555552a2f7836 */ /* 0x000fc40000000000 */
[----:B------:R-:W-:-:S03]  /*2e40*/  FFMA R17, R42, R17, +INF ;  /* 0x7f8000002a117423 */ /* 0x000fc60000000011 */
[----:B------:R-:W-:-:S04]  /*2e50*/  LOP3.LUT R47, R47, 0xff800000, RZ, 0xc0, !PT ;  /* 0xff8000002f2f7812 */ /* 0x000fc800078ec0ff */
[-C--:B------:R-:W-:Y:S02]  /*2e60*/  IADD3 R45, PT, PT, R42, -R47.reuse, RZ ;  /* 0x8000002f2a2d7210 */ /* 0x080fe40007ffe0ff */
[----:B------:R-:W-:Y:S01]  /*2e70*/  I2FP.F32.S32 R47, R47 ;  /* 0x0000002f002f7245 */ /* 0x000fe20000201400 */
[----:B0-----:R-:W-:Y:S02]  /*2e80*/  FMUL R24, R24, R24 ;  /* 0x0000001818187220 */ /* 0x001fe40000400000 */
[----:B------:R-:W-:Y:S02]  /*2e90*/  FADD R45, R45, -1 ;  /* 0xbf8000002d2d7421 */ /* 0x000fe40000000000 */
[----:B------:R-:W-:Y:S02]  /*2ea0*/  FFMA R47, R47, 1.1920928955078125e-07, R44 ;  /* 0x340000002f2f7823 */ /* 0x000fe4000000002c */
[C---:B------:R-:W-:Y:S01]  /*2eb0*/  FFMA R10, R45.reuse, -R10, 0.14084610342979431152 ;  /* 0x3e1039f62d0a7423 */ /* 0x040fe2000000080a */
[----:B------:R-:W0:Y:S03]  /*2ec0*/  F2F.F64.F32 R24, R24 ;  /* 0x0000001800187310 */ /* 0x000e260000201800 */
[----:B------:R-:W-:-:S04]  /*2ed0*/  FFMA R10, R45, R10, -0.12148627638816833496 ;  /* 0xbdf8cdcc2d0a7423 */ /* 0x000fc8000000000a */
[----:B------:R-:W-:-:S04]  /*2ee0*/  FFMA R10, R45, R10, 0.13980610668659210205 ;  /* 0x3e0f29552d0a7423 */ /* 0x000fc8000000000a */
[C---:B------:R-:W-:Y:S01]  /*2ef0*/  FFMA R10, R45.reuse, R10, -0.16684235632419586182 ;  /* 0xbe2ad8b92d0a7423 */ /* 0x040fe2000000000a */
[----:B0-----:R-:W0:Y:S03]  /*2f00*/  MUFU.RCP64H R51, R25 ;  /* 0x0000001900337308 */ /* 0x001e260000001800 */
[----:B------:R-:W-:-:S04]  /*2f10*/  FFMA R10, R45, R10, 0.20012299716472625732 ;  /* 0x3e4ced0b2d0a7423 */ /* 0x000fc8000000000a */
[----:B------:R-:W-:-:S04]  /*2f20*/  FFMA R10, R45, R10, -0.24999669194221496582 ;  /* 0xbe7fff222d0a7423 */ /* 0x000fc8000000000a */
[----:B------:R-:W-:-:S04]  /*2f30*/  FFMA R10, R45, R10, 0.33333182334899902344 ;  /* 0x3eaaaa782d0a7423 */ /* 0x000fc8000000000a */
[----:B------:R-:W-:Y:S01]  /*2f40*/  FFMA R10, R45, R10, -0.5 ;  /* 0xbf0000002d0a7423 */ /* 0x000fe2000000000a */
[----:B0-----:R-:W-:-:S03]  /*2f50*/  DFMA R40, -R24, R50, 1 ;  /* 0x3ff000001828742b */ /* 0x001fc60000000132 */
[----:B------:R-:W-:-:S04]  /*2f60*/  FMUL R10, R45, R10 ;  /* 0x0000000a2d0a7220 */ /* 0x000fc80000400000 */
[----:B------:R-:W-:Y:S01]  /*2f70*/  FFMA R10, R45, R10, R45 ;  /* 0x0000000a2d0a7223 */ /* 0x000fe2000000002d */
[----:B------:R-:W-:-:S03]  /*2f80*/  DFMA R40, R40, R40, R40 ;  /* 0x000000282828722b */ /* 0x000fc60000000028 */
[----:B------:R-:W-:Y:S01]  /*2f90*/  @!P0 FFMA R17, R47, 0.69314718246459960938, R10 ;  /* 0x3f3172182f118823 */ /* 0x000fe2000000000a */
[----:B------:R-:W-:-:S04]  /*2fa0*/  FSETP.NEU.AND P0, PT, R42, RZ, PT ;  /* 0x000000ff2a00720b */ /* 0x000fc80003f0d000 */
[----:B------:R-:W-:Y:S01]  /*2fb0*/  FSEL R10, R17, -INF , P0 ;  /* 0xff800000110a7808 */ /* 0x000fe20000000000 */
[----:B------:R-:W-:Y:S01]  /*2fc0*/  DFMA R50, R50, R40, R50 ;  /* 0x000000283232722b */ /* 0x000fe20000000032 */
[----:B------:R-:W-:Y:S07]  /*2fd0*/  F2F.F32.F64 R17, R48 ;  /* 0x0000003000117310 */ /* 0x000fee0000301000 */
[----:B------:R-:W-:Y:S01]  /*2fe0*/  DFMA R44, -R24, R50, 1 ;  /* 0x3ff00000182c742b */ /* 0x000fe20000000132 */
[----:B------:R-:W0:Y:S07]  /*2ff0*/  F2F.F64.F32 R40, R46 ;  /* 0x0000002e00287310 */ /* 0x000e2e0000201800 */
[----:B------:R-:W-:-:S02]  /*3000*/  DFMA R50, R50, R44, R50 ;  /* 0x0000002c3232722b */ /* 0x000fc40000000032 */
[----:B------:R-:W1:Y:S01]  /*3010*/  F2F.F64.F32 R44, R10 ;  /* 0x0000000a002c7310 */ /* 0x000e620000201800 */
[----:B0-----:R-:W-:-:S08]  /*3020*/  DADD R40, -R28, R40 ;  /* 0x000000001c287229 */ /* 0x001fd00000000128 */
[----:B------:R-:W-:Y:S02]  /*3030*/  DMUL R46, R40, R50 ;  /* 0x00000032282e7228 */ /* 0x000fe40000000000 */
[----:B-1----:R-:W-:Y:S01]  /*3040*/  DADD R56, R44, -R56 ;  /* 0x000000002c387229 */ /* 0x002fe20000000838 */
[----:B------:R-:W-:Y:S01]  /*3050*/  FSETP.GEU.AND P1, PT, |R41|, 6.5827683646048100446e-37, PT ;  /* 0x036000002900780b */ /* 0x000fe20003f2e200 */
[----:B------:R0:W1:Y:S04]  /*3060*/  F2F.F32.F64 R44, R38 ;  /* 0x00000026002c7310 */ /* 0x0000680000301000 */
[----:B------:R-:W-:Y:S02]  /*3070*/  DFMA R52, -R24, R46, R40 ;  /* 0x0000002e1834722b */ /* 0x000fe40000000128 */
[----:B------:R-:W-:-:S02]  /*3080*/  DMUL R56, R56, R2 ;  /* 0x0000000238387228 */ /* 0x000fc40000000000 */
[----:B------:R0:W2:Y:S04]  /*3090*/  F2F.F32.F64 R45, R36 ;  /* 0x00000024002d7310 */ /* 0x0000a80000301000 */
[----:B------:R-:W-:Y:S02]  /*30a0*/  DFMA R2, R50, R52, R46 ;  /* 0x000000343202722b */ /* 0x000fe4000000002e */
[----:B------:R-:W-:Y:S02]  /*30b0*/  DADD R50, -R22, 1 ;  /* 0x3ff0000016327429 */ /* 0x000fe40000000100 */
[----:B------:R0:W3:Y:S06]  /*30c0*/  F2F.F32.F64 R46, R20 ;  /* 0x00000014002e7310 */ /* 0x0000ec0000301000 */
[----:B------:R-:W-:Y:S01]  /*30d0*/  FFMA R10, RZ, R25, R3 ;  /* 0x00000019ff0a7223 */ /* 0x000fe20000000003 */
[----:B------:R-:W-:-:S04]  /*30e0*/  DFMA R50, R50, R18, R56 ;  /* 0x000000123232722b */ /* 0x000fc80000000038 */
[----:B------:R-:W-:Y:S02]  /*30f0*/  FSETP.GT.AND P0, PT, |R10|, 1.469367938527859385e-39, PT ;  /* 0x001000000a00780b */ /* 0x000fe40003f04200 */
[----:B------:R0:W4:Y:S11]  /*3100*/  F2F.F32.F64 R47, R50 ;  /* 0x00000032002f7310 */ /* 0x0001360000301000 */
[----:B0123--:R-:W-:Y:S05]  /*3110*/  @P0 BRA P1, `(.L_x_26) ;  /* 0x0000000000180947 */ /* 0x00ffea0000800000 */
[----:B------:R-:W-:Y:S01]  /*3120*/  IMAD.MOV.U32 R38, RZ, RZ, R24 ;  /* 0x000000ffff267224 */ /* 0x000fe200078e0018 */
[----:B------:R-:W-:Y:S02]  /*3130*/  MOV R39, R25 ;  /* 0x0000001900277202 */ /* 0x000fe40000000f00 */
[----:B------:R-:W-:-:S07]  /*3140*/  MOV R10, 0x3160 ;  /* 0x00003160000a7802 */ /* 0x000fce0000000f00 */
[----:B----4-:R-:W-:Y:S05]  /*3150*/  CALL.REL.NOINC `($__internal_0_$__cuda_sm20_div_rn_f64_full) ;  /* 0x0000001c00147944 */ /* 0x010fea0003c00000 */
[----:B------:R-:W-:Y:S02]  /*3160*/  IMAD.MOV.U32 R2, RZ, RZ, R36 ;  /* 0x000000ffff027224 */ /* 0x000fe400078e0024 */
[----:B------:R-:W-:-:S07]  /*3170*/  IMAD.MOV.U32 R3, RZ, RZ, R37 ;  /* 0x000000ffff037224 */ /* 0x000fce00078e0025 */
.L_x_26:
[----:B------:R-:W-:Y:S05]  /*3180*/  BSYNC.RECONVERGENT B1 ;  /* 0x0000000000017941 */ /* 0x000fea0003800200 */
.L_x_25:
[----:B------:R-:W0:Y:S01]  /*3190*/  LDC R20, c[0x0][0x3b8] ;  /* 0x0000ee00ff147b82 */ /* 0x000e220000000800 */
[----:B------:R-:W-:Y:S01]  /*31a0*/  MOV R36, 0x1 ;  /* 0x0000000100247802 */ /* 0x000fe20000000f00 */
[----:B------:R-:W-:Y:S01]  /*31b0*/  FADD R10, R5, R0 ;  /* 0x00000000050a7221 */ /* 0x000fe20000000000 */
[----:B------:R-:W1:Y:S01]  /*31c0*/  LDCU UR6, c[0x0][0x3a4] ;  /* 0x00007480ff0677ac */ /* 0x000e620008000800 */
[----:B------:R-:W-:Y:S02]  /*31d0*/  BSSY.RECONVERGENT B1, `(.L_x_27) ;  /* 0x0000017000017945 */ /* 0x000fe40003800200 */
[----:B------:R-:W2:Y:S02]  /*31e0*/  F2F.F64.F32 R40, R10 ;  /* 0x0000000a00287310 */ /* 0x000ea40000201800 */
[----:B--2---:R-:W-:Y:S01]  /*31f0*/  DADD R40, -R28, R40 ;  /* 0x000000001c287229 */ /* 0x004fe20000000128 */
[----:B0-----:R-:W-:-:S06]  /*3200*/  FMUL R20, R20, R20 ;  /* 0x0000001414147220 */ /* 0x001fcc0000400000 */
[----:B------:R-:W0:Y:S03]  /*3210*/  F2F.F64.F32 R20, R20 ;  /* 0x0000001400147310 */ /* 0x000e260000201800 */
[----:B------:R-:W-:-:S05]  /*3220*/  FSETP.GEU.AND P1, PT, |R41|, 6.5827683646048100446e-37, PT ;  /* 0x036000002900780b */ /* 0x000fca0003f2e200 */
[----:B0-----:R-:W0:Y:S02]  /*3230*/  MUFU.RCP64H R37, R21 ;  /* 0x0000001500257308 */ /* 0x001e240000001800 */
[----:B0-----:R-:W-:-:S08]  /*3240*/  DFMA R18, -R20, R36, 1 ;  /* 0x3ff000001412742b */ /* 0x001fd00000000124 */
[----:B------:R-:W-:-:S08]  /*3250*/  DFMA R18, R18, R18, R18 ;  /* 0x000000121212722b */ /* 0x000fd00000000012 */
[----:B------:R-:W-:-:S08]  /*3260*/  DFMA R18, R36, R18, R36 ;  /* 0x000000122412722b */ /* 0x000fd00000000024 */
[----:B------:R-:W-:-:S08]  /*3270*/  DFMA R38, -R20, R18, 1 ;  /* 0x3ff000001426742b */ /* 0x000fd00000000112 */
[----:B------:R-:W-:-:S08]  /*3280*/  DFMA R38, R18, R38, R18 ;  /* 0x000000261226722b */ /* 0x000fd00000000012 */
[----:B------:R-:W-:-:S08]  /*3290*/  DMUL R18, R40, R38 ;  /* 0x0000002628127228 */ /* 0x000fd00000000000 */
[----:B------:R-:W-:-:S08]  /*32a0*/  DFMA R36, -R20, R18, R40 ;  /* 0x000000121424722b */ /* 0x000fd00000000128 */
[----:B------:R-:W-:Y:S01]  /*32b0*/  DFMA R36, R38, R36, R18 ;  /* 0x000000242624722b */ /* 0x000fe20000000012 */
[----:B-1----:R-:W0:Y:S09]  /*32c0*/  F2F.F64.F32 R18, -UR6 ;  /* 0x8000000600127d10 */ /* 0x002e320008201800 */
[----:B------:R-:W-:-:S05]  /*32d0*/  FFMA R38, RZ, R21, R37 ;  /* 0x00000015ff267223 */ /* 0x000fca0000000025 */
[----:B------:R-:W-:-:S13]  /*32e0*/  FSETP.GT.AND P0, PT, |R38|, 1.469367938527859385e-39, PT ;  /* 0x001000002600780b */ /* 0x000fda0003f04200 */
[----:B0-----:R-:W-:Y:S05]  /*32f0*/  @P0 BRA P1, `(.L_x_28) ;  /* 0x0000000000100947 */ /* 0x001fea0000800000 */
[----:B------:R-:W-:Y:S01]  /*3300*/  IMAD.MOV.U32 R38, RZ, RZ, R20 ;  /* 0x000000ffff267224 */ /* 0x000fe200078e0014 */
[----:B------:R-:W-:Y:S01]  /*3310*/  MOV R10, 0x3340 ;  /* 0x00003340000a7802 */ /* 0x000fe20000000f00 */
[----:B------:R-:W-:-:S07]  /*3320*/  IMAD.MOV.U32 R39, RZ, RZ, R21 ;  /* 0x000000ffff277224 */ /* 0x000fce00078e0015 */
[----:B----4-:R-:W-:Y:S05]  /*3330*/  CALL.REL.NOINC `($__internal_0_$__cuda_sm20_div_rn_f64_full) ;  /* 0x00000018009c7944 */ /* 0x010fea0003c00000 */
.L_x_28:
[----:B------:R-:W-:Y:S05]  /*3340*/  BSYNC.RECONVERGENT B1 ;  /* 0x0000000000017941 */ /* 0x000fea0003800200 */
.L_x_27:
[----:B------:R-:W0:Y:S01]  /*3350*/  MUFU.RCP64H R51, R25 ;  /* 0x0000001900337308 */ /* 0x000e220000001800 */
[----:B------:R-:W-:Y:S01]  /*3360*/  MOV R50, 0x1 ;  /* 0x0000000100327802 */ /* 0x000fe20000000f00 */
[----:B------:R-:W-:Y:S01]  /*3370*/  FADD R10, R6, R43 ;  /* 0x0000002b060a7221 */ /* 0x000fe20000000000 */
[----:B------:R-:W-:Y:S01]  /*3380*/  DADD R36, R36, R2 ;  /* 0x0000000024247229 */ /* 0x000fe20000000002 */
[----:B------:R-:W-:Y:S04]  /*3390*/  BSSY.RECONVERGENT B1, `(.L_x_29) ;  /* 0x0000019000017945 */ /* 0x000fe80003800200 */
[----:B------:R-:W1:Y:S03]  /*33a0*/  F2F.F64.F32 R38, R7 ;  /* 0x0000000700267310 */ /* 0x000e660000201800 */
[----:B------:R-:W-:-:S05]  /*33b0*/  DMUL R36, R36, R18 ;  /* 0x0000001224247228 */ /* 0x000fca0000000000 */
[----:B------:R-:W2:Y:S01]  /*33c0*/  F2F.F64.F32 R40, R10 ;  /* 0x0000000a00287310 */ /* 0x000ea20000201800 */
[----:B0-----:R-:W-:Y:S02]  /*33d0*/  DFMA R48, -R24, R50, 1 ;  /* 0x3ff000001830742b */ /* 0x001fe40000000132 */
[----:B-1----:R-:W-:-:S05]  /*33e0*/  DADD R42, R38, R38 ;  /* 0x00000000262a7229 */ /* 0x002fca0000000026 */
[----:B------:R0:W1:Y:S01]  /*33f0*/  F2F.F32.F64 R53, R36 ;  /* 0x0000002400357310 */ /* 0x0000620000301000 */
[----:B------:R-:W-:Y:S02]  /*3400*/  DFMA R48, R48, R48, R48 ;  /* 0x000000303030722b */ /* 0x000fe40000000030 */
[----:B--2---:R-:W-:-:S06]  /*3410*/  DADD R40, R40, -R42 ;  /* 0x0000000028287229 */ /* 0x004fcc000000082a */
[----:B------:R-:W-:-:S08]  /*3420*/  DFMA R48, R50, R48, R50 ;  /* 0x000000303230722b */ /* 0x000fd00000000032 */
[----:B------:R-:W-:Y:S01]  /*3430*/  DFMA R38, -R24, R48, 1 ;  /* 0x3ff000001826742b */ /* 0x000fe20000000130 */
[----:B------:R-:W-:-:S07]  /*3440*/  FSETP.GEU.AND P1, PT, |R41|, 6.5827683646048100446e-37, PT ;  /* 0x036000002900780b */ /* 0x000fce0003f2e200 */
[----:B------:R-:W-:-:S08]  /*3450*/  DFMA R38, R48, R38, R48 ;  /* 0x000000263026722b */ /* 0x000fd00000000030 */
[----:B------:R-:W-:-:S08]  /*3460*/  DMUL R50, R38, R40 ;  /* 0x0000002826327228 */ /* 0x000fd00000000000 */
[----:B------:R-:W-:-:S08]  /*3470*/  DFMA R48, -R24, R50, R40 ;  /* 0x000000321830722b */ /* 0x000fd00000000128 */
[----:B------:R-:W-:-:S10]  /*3480*/  DFMA R2, R38, R48, R50 ;  /* 0x000000302602722b */ /* 0x000fd40000000032 */
[----:B------:R-:W-:-:S05]  /*3490*/  FFMA R10, RZ, R25, R3 ;  /* 0x00000019ff0a7223 */ /* 0x000fca0000000003 */
[----:B------:R-:W-:-:S13]  /*34a0*/  FSETP.GT.AND P0, PT, |R10|, 1.469367938527859385e-39, PT ;  /* 0x001000000a00780b */ /* 0x000fda0003f04200 */
[----:B01----:R-:W-:Y:S05]  /*34b0*/  @P0 BRA P1, `(.L_x_30) ;  /* 0x0000000000180947 */ /* 0x003fea0000800000 */
[----:B------:R-:W-:Y:S01]  /*34c0*/  IMAD.MOV.U32 R38, RZ, RZ, R24 ;  /* 0x000000ffff267224 */ /* 0x000fe200078e0018 */
[----:B------:R-:W-:Y:S01]  /*34d0*/  MOV R10, 0x3500 ;  /* 0x00003500000a7802 */ /* 0x000fe20000000f00 */
[----:B------:R-:W-:-:S07]  /*34e0*/  IMAD.MOV.U32 R39, RZ, RZ, R25 ;  /* 0x000000ffff277224 */ /* 0x000fce00078e0019 */
[----:B----4-:R-:W-:Y:S05]  /*34f0*/  CALL.REL.NOINC `($__internal_0_$__cuda_sm20_div_rn_f64_full) ;  /* 0x00000018002c7944 */ /* 0x010fea0003c00000 */
[----:B------:R-:W-:Y:S01]  /*3500*/  MOV R2, R36 ;  /* 0x0000002400027202 */ /* 0x000fe20000000f00 */
[----:B------:R-:W-:-:S07]  /*3510*/  IMAD.MOV.U32 R3, RZ, RZ, R37 ;  /* 0x000000ffff037224 */ /* 0x000fce00078e0025 */
.L_x_30:
[----:B------:R-:W-:Y:S05]  /*3520*/  BSYNC.RECONVERGENT B1 ;  /* 0x0000000000017941 */ /* 0x000fea0003800200 */
.L_x_29:
[----:B------:R-:W0:Y:S01]  /*3530*/  MUFU.RCP64H R37, R21 ;  /* 0x0000001500257308 */ /* 0x000e220000001800 */
[----:B------:R-:W-:Y:S02]  /*3540*/  IMAD.MOV.U32 R36, RZ, RZ, 0x1 ;  /* 0x00000001ff247424 */ /* 0x000fe400078e00ff */
[----:B------:R-:W-:Y:S01]  /*3550*/  FADD R10, R12, R15 ;  /* 0x0000000f0c0a7221 */ /* 0x000fe20000000000 */
[----:B------:R-:W-:Y:S04]  /*3560*/  BSSY.RECONVERGENT B1, `(.L_x_31) ;  /* 0x0000013000017945 */ /* 0x000fe80003800200 */
[----:B------:R-:W1:Y:S01]  /*3570*/  F2F.F64.F32 R40, R10 ;  /* 0x0000000a00287310 */ /* 0x000e620000201800 */
[----:B0-----:R-:W-:Y:S02]  /*3580*/  DFMA R38, -R20, R36, 1 ;  /* 0x3ff000001426742b */ /* 0x001fe40000000124 */
[----:B-1----:R-:W-:-:S06]  /*3590*/  DADD R40, R40, -R42 ;  /* 0x0000000028287229 */ /* 0x002fcc000000082a */
[----:B------:R-:W-:-:S08]  /*35a0*/  DFMA R38, R38, R38, R38 ;  /* 0x000000262626722b */ /* 0x000fd00000000026 */
[----:B------:R-:W-:Y:S01]  /*35b0*/  DFMA R38, R36, R38, R36 ;  /* 0x000000262426722b */ /* 0x000fe20000000024 */
[----:B------:R-:W-:-:S07]  /*35c0*/  FSETP.GEU.AND P1, PT, |R41|, 6.5827683646048100446e-37, PT ;  /* 0x036000002900780b */ /* 0x000fce0003f2e200 */
[----:B------:R-:W-:-:S08]  /*35d0*/  DFMA R36, -R20, R38, 1 ;  /* 0x3ff000001424742b */ /* 0x000fd00000000126 */
[----:B------:R-:W-:-:S08]  /*35e0*/  DFMA R36, R38, R36, R38 ;  /* 0x000000242624722b */ /* 0x000fd00000000026 */
[----:B------:R-:W-:-:S08]  /*35f0*/  DMUL R42, R36, R40 ;  /* 0x00000028242a7228 */ /* 0x000fd00000000000 */
[----:B------:R-:W-:-:S08]  /*3600*/  DFMA R38, -R20, R42, R40 ;  /* 0x0000002a1426722b */ /* 0x000fd00000000128 */
[----:B------:R-:W-:-:S10]  /*3610*/  DFMA R36, R36, R38, R42 ;  /* 0x000000262424722b */ /* 0x000fd4000000002a */
[----:B------:R-:W-:-:S05]  /*3620*/  FFMA R38, RZ, R21, R37 ;  /* 0x00000015ff267223 */ /* 0x000fca0000000025 */
[----:B------:R-:W-:-:S13]  /*3630*/  FSETP.GT.AND P0, PT, |R38|, 1.469367938527859385e-39, PT ;  /* 0x001000002600780b */ /* 0x000fda0003f04200 */
[----:B------:R-:W-:Y:S05]  /*3640*/  @P0 BRA P1, `(.L_x_32) ;  /* 0x0000000000100947 */ /* 0x000fea0000800000 */
[----:B------:R-:W-:Y:S01]  /*3650*/  MOV R38, R20 ;  /* 0x0000001400267202 */ /* 0x000fe20000000f00 */
[----:B------:R-:W-:Y:S01]  /*3660*/  IMAD.MOV.U32 R39, RZ, RZ, R21 ;  /* 0x000000ffff277224 */ /* 0x000fe200078e0015 */
[----:B------:R-:W-:-:S07]  /*3670*/  MOV R10, 0x3690 ;  /* 0x00003690000a7802 */ /* 0x000fce0000000f00 */
[----:B----4-:R-:W-:Y:S05]  /*3680*/  CALL.REL.NOINC `($__internal_0_$__cuda_sm20_div_rn_f64_full) ;  /* 0x0000001400c87944 */ /* 0x010fea0003c00000 */
.L_x_32:
[----:B------:R-:W-:Y:S05]  /*3690*/  BSYNC.RECONVERGENT B1 ;  /* 0x0000000000017941 */ /* 0x000fea0003800200 */
.L_x_31:
[----:B------:R-:W0:Y:S01]  /*36a0*/  MUFU.RCP64H R39, R25 ;  /* 0x0000001900277308 */ /* 0x000e220000001800 */
[----:B------:R-:W-:Y:S02]  /*36b0*/  IMAD.MOV.U32 R38, RZ, RZ, 0x1 ;  /* 0x00000001ff267424 */ /* 0x000fe400078e00ff */
[----:B------:R-:W-:Y:S01]  /*36c0*/  FADD R55, R6, R55 ;  /* 0x0000003706377221 */ /* 0x000fe20000000000 */
[----:B------:R-:W-:Y:S01]  /*36d0*/  DADD R36, R36, R2 ;  /* 0x0000000024247229 */ /* 0x000fe20000000002 */
[----:B------:R-:W-:Y:S03]  /*36e0*/  BSSY.RECONVERGENT B1, `(.L_x_33) ;  /* 0x0000019000017945 */ /* 0x000fe60003800200 */
[----:B------:R-:W1:Y:S04]  /*36f0*/  F2F.F64.F32 R42, R4 ;  /* 0x00000004002a7310 */ /* 0x000e680000201800 */
[----:B------:R-:W-:-:S04]  /*3700*/  DMUL R36, R36, R18 ;  /* 0x0000001224247228 */ /* 0x000fc80000000000 */
        /* <DEDUP_REMOVED lines=16> */
[----:B------:R-:W-:Y:S01]  /*3810*/  MOV R38, R24 ;  /* 0x0000001800267202 */ /* 0x000fe20000000f00 */
[----:B------:R-:W-:Y:S01]  /*3820*/  IMAD.MOV.U32 R39, RZ, RZ, R25 ;  /* 0x000000ffff277224 */ /* 0x000fe200078e0019 */
[----:B------:R-:W-:-:S07]  /*3830*/  MOV R10, 0x3850 ;  /* 0x00003850000a7802 */ /* 0x000fce0000000f00 */
[----:B----4-:R-:W-:Y:S05]  /*3840*/  CALL.REL.NOINC `($__internal_0_$__cuda_sm20_div_rn_f64_full) ;  /* 0x0000001400587944 */ /* 0x010fea0003c00000 */
[----:B------:R-:W-:Y:S01]  /*3850*/  IMAD.MOV.U32 R2, RZ, RZ, R36 ;  /* 0x000000ffff027224 */ /* 0x000fe200078e0024 */
[----:B------:R-:W-:-:S07]  /*3860*/  MOV R3, R37 ;  /* 0x0000002500037202 */ /* 0x000fce0000000f00 */
.L_x_34:
[----:B------:R-:W-:Y:S05]  /*3870*/  BSYNC.RECONVERGENT B1 ;  /* 0x0000000000017941 */ /* 0x000fea0003800200 */
.L_x_33:
        /* <DEDUP_REMOVED lines=18> */
[----:B------:R-:W-:Y:S01]  /*39a0*/  IMAD.MOV.U32 R38, RZ, RZ, R20 ;  /* 0x000000ffff267224 */ /* 0x000fe200078e0014 */
[----:B------:R-:W-:Y:S02]  /*39b0*/  MOV R39, R21 ;  /* 0x0000001500277202 */ /* 0x000fe40000000f00 */
[----:B------:R-:W-:-:S07]  /*39c0*/  MOV R10, 0x39e0 ;  /* 0x000039e0000a7802 */ /* 0x000fce0000000f00 */
[----:B----4-:R-:W-:Y:S05]  /*39d0*/  CALL.REL.NOINC `($__internal_0_$__cuda_sm20_div_rn_f64_full) ;  /* 0x0000001000f47944 */ /* 0x010fea0003c00000 */
.L_x_36:
[----:B------:R-:W-:Y:S05]  /*39e0*/  BSYNC.RECONVERGENT B1 ;  /* 0x0000000000017941 */ /* 0x000fea0003800200 */
.L_x_35:
[----:B------:R-:W0:Y:S01]  /*39f0*/  MUFU.RCP64H R41, R25 ;  /* 0x0000001900297308 */ /* 0x000e220000001800 */
[----:B------:R-:W-:Y:S02]  /*3a00*/  IMAD.MOV.U32 R40, RZ, RZ, 0x1 ;  /* 0x00000001ff287424 */ /* 0x000fe400078e00ff */
[----:B------:R-:W-:Y:S01]  /*3a10*/  FADD R10, R12, R13 ;  /* 0x0000000d0c0a7221 */ /* 0x000fe20000000000 */
[----:B------:R-:W-:Y:S01]  /*3a20*/  DADD R2, R36, R2 ;  /* 0x0000000024027229 */ /* 0x000fe20000000002 */
[----:B------:R-:W-:Y:S03]  /*3a30*/  BSSY.RECONVERGENT B1, `(.L_x_37) ;  /* 0x0000017000017945 */ /* 0x000fe60003800200 */
[----:B------:R-:W1:Y:S04]  /*3a40*/  F2F.F64.F32 R12, R10 ;  /* 0x0000000a000c7310 */ /* 0x000e680000201800 */
[----:B------:R-:W-:-:S02]  /*3a50*/  DMUL R2, R2, R18 ;  /* 0x0000001202027228 */ /* 0x000fc40000000000 */
[----:B0-----:R-:W-:-:S08]  /*3a60*/  DFMA R38, -R24, R40, 1 ;  /* 0x3ff000001826742b */ /* 0x001fd00000000128 */
[----:B------:R0:W2:Y:S01]  /*3a70*/  F2F.F32.F64 R3, R2 ;  /* 0x0000000200037310 */ /* 0x0000a20000301000 */
[----:B------:R-:W-:-:S08]  /*3a80*/  DFMA R38, R38, R38, R38 ;  /* 0x000000262626722b */ /* 0x000fd00000000026 */
[----:B------:R-:W-:Y:S02]  /*3a90*/  DFMA R42, R40, R38, R40 ;  /* 0x00000026282a722b */ /* 0x000fe40000000028 */
[----:B-1----:R-:W-:-:S06]  /*3aa0*/  DADD R40, R12, -R26 ;  /* 0x000000000c287229 */ /* 0x002fcc000000081a */
[----:B------:R-:W-:-:S04]  /*3ab0*/  DFMA R38, -R24, R42, 1 ;  /* 0x3ff000001826742b */ /* 0x000fc8000000012a */
[----:B------:R-:W-:-:S04]  /*3ac0*/  FSETP.GEU.AND P1, PT, |R41|, 6.5827683646048100446e-37, PT ;  /* 0x036000002900780b */ /* 0x000fc80003f2e200 */
[----:B------:R-:W-:-:S08]  /*3ad0*/  DFMA R38, R42, R38, R42 ;  /* 0x000000262a26722b */ /* 0x000fd0000000002a */
[----:B------:R-:W-:-:S08]  /*3ae0*/  DMUL R42, R38, R40 ;  /* 0x00000028262a7228 */ /* 0x000fd00000000000 */
[----:B------:R-:W-:-:S08]  /*3af0*/  DFMA R12, -R24, R42, R40 ;  /* 0x0000002a180c722b */ /* 0x000fd00000000128 */
[----:B------:R-:W-:-:S10]  /*3b00*/  DFMA R12, R38, R12, R42 ;  /* 0x0000000c260c722b */ /* 0x000fd4000000002a */
[----:B------:R-:W-:-:S05]  /*3b10*/  FFMA R36, RZ, R25, R13 ;  /* 0x00000019ff247223 */ /* 0x000fca000000000d */
[----:B------:R-:W-:-:S13]  /*3b20*/  FSETP.GT.AND P0, PT, |R36|, 1.469367938527859385e-39, PT ;  /* 0x001000002400780b */ /* 0x000fda0003f04200 */
[----:B0-2---:R-:W-:Y:S05]  /*3b30*/  @P0 BRA P1, `(.L_x_38) ;  /* 0x0000000000180947 */ /* 0x005fea0000800000 */
[----:B------:R-:W-:Y:S01]  /*3b40*/  IMAD.MOV.U32 R38, RZ, RZ, R24 ;  /* 0x000000ffff267224 */ /* 0x000fe200078e0018 */
[----:B------:R-:W-:Y:S02]  /*3b50*/  MOV R39, R25 ;  /* 0x0000001900277202 */ /* 0x000fe40000000f00 */
[----:B------:R-:W-:-:S07]  /*3b60*/  MOV R10, 0x3b80 ;  /* 0x00003b80000a7802 */ /* 0x000fce0000000f00 */
[----:B----4-:R-:W-:Y:S05]  /*3b70*/  CALL.REL.NOINC `($__internal_0_$__cuda_sm20_div_rn_f64_full) ;  /* 0x00000010008c7944 */ /* 0x010fea0003c00000 */
[----:B------:R-:W-:Y:S02]  /*3b80*/  IMAD.MOV.U32 R12, RZ, RZ, R36 ;  /* 0x000000ffff0c7224 */ /* 0x000fe400078e0024 */
[----:B------:R-:W-:-:S07]  /*3b90*/  IMAD.MOV.U32 R13, RZ, RZ, R37 ;  /* 0x000000ffff0d7224 */ /* 0x000fce00078e0025 */
.L_x_38:
[----:B------:R-:W-:Y:S05]  /*3ba0*/  BSYNC.RECONVERGENT B1 ;  /* 0x0000000000017941 */ /* 0x000fea0003800200 */
.L_x_37:
[----:B------:R-:W0:Y:S01]  /*3bb0*/  MUFU.RCP64H R39, R21 ;  /* 0x0000001500277308 */ /* 0x000e220000001800 */
[----:B------:R-:W-:Y:S01]  /*3bc0*/  MOV R38, 0x1 ;  /* 0x0000000100267802 */ /* 0x000fe20000000f00 */
[----:B------:R-:W-:Y:S01]  /*3bd0*/  FADD R9, R6, R9 ;  /* 0x0000000906097221 */ /* 0x000fe20000000000 */
[----:B------:R-:W-:Y:S05]  /*3be0*/  BSSY.RECONVERGENT B1, `(.L_x_39) ;  /* 0x0000013000017945 */ /* 0x000fea0003800200 */
        /* <DEDUP_REMOVED lines=15> */
[----:B------:R-:W-:Y:S01]  /*3ce0*/  MOV R10, 0x3d10 ;  /* 0x00003d10000a7802 */ /* 0x000fe20000000f00 */
[----:B------:R-:W-:-:S07]  /*3cf0*/  IMAD.MOV.U32 R39, RZ, RZ, R21 ;  /* 0x000000ffff277224 */ /* 0x000fce00078e0015 */
[----:B----4-:R-:W-:Y:S05]  /*3d00*/  CALL.REL.NOINC `($__internal_0_$__cuda_sm20_div_rn_f64_full) ;  /* 0x0000001000287944 */ /* 0x010fea0003c00000 */
.L_x_40:
[----:B------:R-:W-:Y:S05]  /*3d10*/  BSYNC.RECONVERGENT B1 ;  /* 0x0000000000017941 */ /* 0x000fea0003800200 */
.L_x_39:
[----:B------:R-:W0:Y:S01]  /*3d20*/  MUFU.RCP64H R27, R25 ;  /* 0x00000019001b7308 */ /* 0x000e220000001800 */
[----:B------:R-:W-:Y:S01]  /*3d30*/  MOV R26, 0x1 ;  /* 0x00000001001a7802 */ /* 0x000fe20000000f00 */
[----:B------:R-:W-:Y:S01]  /*3d40*/  FADD R2, R15, R14 ;  /* 0x0000000e0f027221 */ /* 0x000fe20000000000 */
[----:B------:R-:W-:Y:S01]  /*3d50*/  DADD R36, R36, R12 ;  /* 0x0000000024247229 */ /* 0x000fe2000000000c */
[----:B------:R-:W-:Y:S04]  /*3d60*/  BSSY.RECONVERGENT B1, `(.L_x_41) ;  /* 0x0000017000017945 */ /* 0x000fe80003800200 */
[----:B------:R-:W1:Y:S03]  /*3d70*/  F2F.F64.F32 R40, R2 ;  /* 0x0000000200287310 */ /* 0x000e660000201800 */
[----:B------:R-:W-:-:S02]  /*3d80*/  DMUL R36, R36, R18 ;  /* 0x0000001224247228 */ /* 0x000fc40000000000 */
[----:B0-----:R-:W-:-:S04]  /*3d90*/  DFMA R38, -R24, R26, 1 ;  /* 0x3ff000001826742b */ /* 0x001fc8000000011a */
[----:B------:R0:W2:Y:S01]  /*3da0*/  F2F.F32.F64 R2, R36 ;  /* 0x0000002400027310 */ /* 0x0000a20000301000 */
[----:B-1----:R-:W-:-:S03]  /*3db0*/  DADD R40, -R22, R40 ;  /* 0x0000000016287229 */ /* 0x002fc60000000128 */
        /* <DEDUP_REMOVED lines=12> */
[----:B------:R-:W-:Y:S01]  /*3e80*/  MOV R10, 0x3eb0 ;  /* 0x00003eb0000a7802 */ /* 0x000fe20000000f00 */
[----:B------:R-:W-:-:S07]  /*3e90*/  IMAD.MOV.U32 R39, RZ, RZ, R25 ;  /* 0x000000ffff277224 */ /* 0x000fce00078e0019 */
[----:B----4-:R-:W-:Y:S05]  /*3ea0*/  CALL.REL.NOINC `($__internal_0_$__cuda_sm20_div_rn_f64_full) ;  /* 0x0000000c00c07944 */ /* 0x010fea0003c00000 */
[----:B------:R-:W-:Y:S01]  /*3eb0*/  MOV R12, R36 ;  /* 0x00000024000c7202 */ /* 0x000fe20000000f00 */
[----:B------:R-:W-:-:S07]  /*3ec0*/  IMAD.MOV.U32 R13, RZ, RZ, R37 ;  /* 0x000000ffff0d7224 */ /* 0x000fce00078e0025 */
.L_x_42:
[----:B------:R-:W-:Y:S05]  /*3ed0*/  BSYNC.RECONVERGENT B1 ;  /* 0x0000000000017941 */ /* 0x000fea0003800200 */
.L_x_41:
[----:B------:R-:W0:Y:S01]  /*3ee0*/  MUFU.RCP64H R15, R21 ;  /* 0x00000015000f7308 */ /* 0x000e220000001800 */
[----:B------:R-:W-:Y:S02]  /*3ef0*/  IMAD.MOV.U32 R14, RZ, RZ, 0x1 ;  /* 0x00000001ff0e7424 */ /* 0x000fe400078e00ff */
[----:B------:R-:W-:Y:S01]  /*3f00*/  FADD R6, R6, R11 ;  /* 0x0000000b06067221 */ /* 0x000fe20000000000 */
[----:B------:R-:W-:Y:S04]  /*3f10*/  BSSY.RECONVERGENT B1, `(.L_x_43) ;  /* 0x0000013000017945 */ /* 0x000fe80003800200 */
[----:B------:R-:W1:Y:S01]  /*3f20*/  F2F.F64.F32 R40, R6 ;  /* 0x0000000600287310 */ /* 0x000e620000201800 */
[----:B0-----:R-:W-:Y:S02]  /*3f30*/  DFMA R26, -R20, R14, 1 ;  /* 0x3ff00000141a742b */ /* 0x001fe4000000010e */
[----:B-1----:R-:W-:-:S06]  /*3f40*/  DADD R40, -R22, R40 ;  /* 0x0000000016287229 */ /* 0x002fcc0000000128 */
        /* <DEDUP_REMOVED lines=15> */
.L_x_44:
[----:B------:R-:W-:Y:S05]  /*4040*/  BSYNC.RECONVERGENT B1 ;  /* 0x0000000000017941 */ /* 0x000fea0003800200 */
.L_x_43:
[----:B------:R-:W0:Y:S01]  /*4050*/  MUFU.RCP64H R11, R25 ;  /* 0x00000019000b7308 */ /* 0x000e220000001800 */
[----:B------:R-:W-:Y:S02]  /*4060*/  IMAD.MOV.U32 R10, RZ, RZ, 0x1 ;  /* 0x00000001ff0a7424 */ /* 0x000fe400078e00ff */
[----:B------:R-:W-:Y:S01]  /*4070*/  FADD R46, R46, R53 ;  /* 0x000000352e2e7221 */ /* 0x000fe20000000000 */
[----:B------:R-:W-:Y:S01]  /*4080*/  FADD R45, R45, R54 ;  /* 0x000000362d2d7221 */ /* 0x000fe20000000000 */
[----:B------:R-:W-:Y:S01]  /*4090*/  FADD R44, R44, R3 ;  /* 0x000000032c2c7221 */ /* 0x000fe20000000000 */
[----:B------:R-:W-:Y:S01]  /*40a0*/  DADD R12, R36, R12 ;  /* 0x00000000240c7229 */ /* 0x000fe2000000000c */
[----:B------:R-:W-:Y:S01]  /*40b0*/  BSSY.RECONVERGENT B1, `(.L_x_45) ;  /* 0x000001c000017945 */ /* 0x000fe20003800200 */
[----:B------:R-:W-:Y:S01]  /*40c0*/  FADD R2, R17, R2 ;  /* 0x0000000211027221 */ /* 0x000fe20000000000 */
[----:B------:R-:W1:Y:S01]  /*40d0*/  F2F.F64.F32 R14, R46 ;  /* 0x0000002e000e7310 */ /* 0x000e620000201800 */
[----:B------:R-:W-:-:S04]  /*40e0*/  FADD R3, R45, R44 ;  /* 0x0000002c2d037221 */ /* 0x000fc80000000000 */
[----:B------:R-:W-:-:S03]  /*40f0*/  DMUL R18, R12, R18 ;  /* 0x000000120c127228 */ /* 0x000fc60000000000 */
[----:B------:R-:W2:Y:S01]  /*4100*/  F2F.F64.F32 R40, R3 ;  /* 0x0000000300287310 */ /* 0x000ea20000201800 */
[----:B0-----:R-:W-:Y:S02]  /*4110*/  DFMA R22, -R24, R10, 1 ;  /* 0x3ff000001816742b */ /* 0x001fe4000000010a */
[----:B-1----:R-:W-:-:S05]  /*4120*/  DADD R14, R14, R14 ;  /* 0x000000000e0e7229 */ /* 0x002fca000000000e */
[----:B------:R-:W4:Y:S01]  /*4130*/  F2F.F32.F64 R18, R18 ;  /* 0x0000001200127310 */ /* 0x000f220000301000 */
[----:B------:R-:W-:Y:S02]  /*4140*/  DFMA R22, R22, R22, R22 ;  /* 0x000000161616722b */ /* 0x000fe40000000016 */
[----:B--2---:R-:W-:-:S06]  /*4150*/  DADD R40, R40, -R14 ;  /* 0x0000000028287229 */ /* 0x004fcc000000080e */
[----:B------:R-:W-:Y:S01]  /*4160*/  DFMA R22, R10, R22, R10 ;  /* 0x000000160a16722b */ /* 0x000fe2000000000a */
[----:B----4-:R-:W-:-:S07]  /*4170*/  FADD R47, R47, R18 ;  /* 0x000000122f2f7221 */ /* 0x010fce0000000000 */
        /* <DEDUP_REMOVED lines=12> */
[----:B------:R-:W-:Y:S05]  /*4240*/  CALL.REL.NOINC `($__internal_0_$__cuda_sm20_div_rn_f64_full) ;  /* 0x0000000800d87944 */ /* 0x000fea0003c00000 */
[----:B------:R-:W-:Y:S01]  /*4250*/  IMAD.MOV.U32 R12, RZ, RZ, R36 ;  /* 0x000000ffff0c7224 */ /* 0x000fe200078e0024 */
[----:B------:R-:W-:-:S07]  /*4260*/  MOV R13, R37 ;  /* 0x00000025000d7202 */ /* 0x000fce0000000f00 */
.L_x_46:
[----:B------:R-:W-:Y:S05]  /*4270*/  BSYNC.RECONVERGENT B1 ;  /* 0x0000000000017941 */ /* 0x000fea0003800200 */
.L_x_45:
[----:B------:R-:W0:Y:S01]  /*4280*/  MUFU.RCP64H R19, R21 ;  /* 0x0000001500137308 */ /* 0x000e220000001800 */
[----:B------:R-:W-:Y:S02]  /*4290*/  IMAD.MOV.U32 R18, RZ, RZ, 0x1 ;  /* 0x00000001ff127424 */ /* 0x000fe400078e00ff */
[----:B------:R-:W-:Y:S01]  /*42a0*/  FADD R3, R2, R47 ;  /* 0x0000002f02037221 */ /* 0x000fe20000000000 */
[----:B------:R-:W-:Y:S03]  /*42b0*/  BSSY.RECONVERGENT B1, `(.L_x_47) ;  /* 0x0000013000017945 */ /* 0x000fe60003800200 */
[----:B0-----:R-:W-:-:S08]  /*42c0*/  DFMA R10, -R20, R18, 1 ;  /* 0x3ff00000140a742b */ /* 0x001fd00000000112 */
[----:B------:R-:W-:Y:S02]  /*42d0*/  DFMA R22, R10, R10, R10 ;  /* 0x0000000a0a16722b */ /* 0x000fe4000000000a */
[----:B------:R-:W0:Y:S06]  /*42e0*/  F2F.F64.F32 R10, R3 ;  /* 0x00000003000a7310 */ /* 0x000e2c0000201800 */
[----:B------:R-:W-:-:S08]  /*42f0*/  DFMA R22, R18, R22, R18 ;  /* 0x000000161216722b */ /* 0x000fd00000000012 */
[----:B------:R-:W-:Y:S02]  /*4300*/  DFMA R18, -R20, R22, 1 ;  /* 0x3ff000001412742b */ /* 0x000fe40000000116 */
[----:B0-----:R-:W-:-:S06]  /*4310*/  DADD R40, -R14, R10 ;  /* 0x000000000e287229 */ /* 0x001fcc000000010a */
[----:B------:R-:W-:-:S04]  /*4320*/  DFMA R18, R22, R18, R22 ;  /* 0x000000121612722b */ /* 0x000fc80000000016 */
[----:B------:R-:W-:-:S04]  /*4330*/  FSETP.GEU.AND P1, PT, |R41|, 6.5827683646048100446e-37, PT ;  /* 0x036000002900780b */ /* 0x000fc80003f2e200 */
        /* <DEDUP_REMOVED lines=9> */
[----:B------:R-:W-:Y:S05]  /*43d0*/  CALL.REL.NOINC `($__internal_0_$__cuda_sm20_div_rn_f64_full) ;  /* 0x0000000800747944 */ /* 0x000fea0003c00000 */
.L_x_48:
[----:B------:R-:W-:Y:S05]  /*43e0*/  BSYNC.RECONVERGENT B1 ;  /* 0x0000000000017941 */ /* 0x000fea0003800200 */
.L_x_47:
[----:B------:R-:W0:Y:S01]  /*43f0*/  LDCU UR6, c[0x0][0x3b4] ;  /* 0x00007680ff0677ac */ /* 0x000e220008000800 */
[----:B------:R-:W-:Y:S02]  /*4400*/  IMAD.MOV.U32 R10, RZ, RZ, 0x1 ;  /* 0x00000001ff0a7424 */ /* 0x000fe400078e00ff */
[----:B------:R-:W-:Y:S01]  /*4410*/  FADD R40, R7, -R4 ;  /* 0x8000000407287221 */ /* 0x000fe20000000000 */
[----:B------:R-:W-:Y:S01]  /*4420*/  DADD R12, R36, R12 ;  /* 0x00000000240c7229 */ /* 0x000fe2000000000c */
[----:B------:R-:W-:Y:S04]  /*4430*/  BSSY.RECONVERGENT B1, `(.L_x_49) ;  /* 0x0000018000017945 */ /* 0x000fe80003800200 */
[----:B------:R-:W1:Y:S08]  /*4440*/  F2F.F64.F32 R40, R40 ;  /* 0x0000002800287310 */ /* 0x000e700000201800 */
[----:B------:R-:W-:Y:S01]  /*4450*/  F2F.F32.F64 R3, R12 ;  /* 0x0000000c00037310 */ /* 0x000fe20000301000 */
[----:B-1----:R-:W-:-:S07]  /*4460*/  FSETP.GEU.AND P1, PT, |R41|, 6.5827683646048100446e-37, PT ;  /* 0x036000002900780b */ /* 0x002fce0003f2e200 */
[----:B0-----:R-:W0:Y:S02]  /*4470*/  F2F.F64.F32 R14, UR6 ;  /* 0x00000006000e7d10 */ /* 0x001e240008201800 */
[----:B0-----:R-:W-:-:S06]  /*4480*/  DADD R14, R14, R14 ;  /* 0x000000000e0e7229 */ /* 0x001fcc000000000e */
[----:B------:R-:W0:Y:S02]  /*4490*/  MUFU.RCP64H R11, R15 ;  /* 0x0000000f000b7308 */ /* 0x000e240000001800 */
[----:B0-----:R-:W-:-:S08]  /*44a0*/  DFMA R18, -R14, R10, 1 ;  /* 0x3ff000000e12742b */ /* 0x001fd0000000010a */
[----:B------:R-:W-:-:S08]  /*44b0*/  DFMA R18, R18, R18, R18 ;  /* 0x000000121212722b */ /* 0x000fd00000000012 */
[----:B------:R-:W-:-:S08]  /*44c0*/  DFMA R18, R10, R18, R10 ;  /* 0x000000120a12722b */ /* 0x000fd0000000000a */
        /* <DEDUP_REMOVED lines=12> */
[----:B------:R-:W-:Y:S02]  /*4590*/  IMAD.MOV.U32 R6, RZ, RZ, R36 ;  /* 0x000000ffff067224 */ /* 0x000fe400078e0024 */
[----:B------:R-:W-:-:S07]  /*45a0*/  IMAD.MOV.U32 R7, RZ, RZ, R37 ;  /* 0x000000ffff077224 */ /* 0x000fce00078e0025 */
.L_x_50:
[----:B------:R-:W-:Y:S05]  /*45b0*/  BSYNC.RECONVERGENT B1 ;  /* 0x0000000000017941 */ /* 0x000fea0003800200 */
.L_x_49:
[----:B------:R-:W0:Y:S01]  /*45c0*/  MUFU.RCP64H R13, R15 ;  /* 0x0000000f000d7308 */ /* 0x000e220000001800 */
[----:B------:R-:W-:Y:S01]  /*45d0*/  MOV R12, 0x1 ;  /* 0x00000001000c7802 */ /* 0x000fe20000000f00 */
[----:B------:R-:W-:Y:S05]  /*45e0*/  BSSY.RECONVERGENT B1, `(.L_x_51) ;  /* 0x0000014000017945 */ /* 0x000fea0003800200 */
[----:B0-----:R-:W-:-:S08]  /*45f0*/  DFMA R10, -R14, R12, 1 ;  /* 0x3ff000000e0a742b */ /* 0x001fd0000000010c */
[----:B------:R-:W-:Y:S01]  /*4600*/  DFMA R18, R10, R10, R10 ;  /* 0x0000000a0a12722b */ /* 0x000fe2000000000a */
[----:B------:R-:W-:-:S07]  /*4610*/  FADD R10, R45, -R44 ;  /* 0x8000002c2d0a7221 */ /* 0x000fce0000000000 */
[----:B------:R-:W-:Y:S01]  /*4620*/  DFMA R18, R12, R18, R12 ;  /* 0x000000120c12722b */ /* 0x000fe2000000000c */
[----:B------:R-:W0:Y:S07]  /*4630*/  F2F.F64.F32 R10, R10 ;  /* 0x0000000a000a7310 */ /* 0x000e2e0000201800 */
[----:B------:R-:W-:Y:S02]  /*4640*/  DFMA R12, -R14, R18, 1 ;  /* 0x3ff000000e0c742b */ /* 0x000fe40000000112 */
[----:B0-----:R-:W-:-:S06]  /*4650*/  DMUL R40, R10, R6 ;  /* 0x000000060a287228 */ /* 0x001fcc0000000000 */
[----:B------:R-:W-:-:S08]  /*4660*/  DFMA R12, R18, R12, R18 ;  /* 0x0000000c120c722b */ /* 0x000fd00000000012 */
[----:B------:R-:W-:Y:S01]  /*4670*/  DMUL R36, R12, R40 ;  /* 0x000000280c247228 */ /* 0x000fe20000000000 */
[----:B------:R-:W-:-:S07]  /*4680*/  FSETP.GEU.AND P1, PT, |R41|, 6.5827683646048100446e-37, PT ;  /* 0x036000002900780b */ /* 0x000fce0003f2e200 */
        /* <DEDUP_REMOVED lines=8> */
[----:B------:R-:W-:Y:S05]  /*4710*/  CALL.REL.NOINC `($__internal_0_$__cuda_sm20_div_rn_f64_full) ;  /* 0x0000000400a47944 */ /* 0x000fea0003c00000 */
.L_x_52:
[----:B------:R-:W-:Y:S05]  /*4720*/  BSYNC.RECONVERGENT B1 ;  /* 0x0000000000017941 */ /* 0x000fea0003800200 */
.L_x_51:
[----:B------:R-:W0:Y:S01]  /*4730*/  LDCU UR6, c[0x0][0x3b8] ;  /* 0x00007700ff0677ac */ /* 0x000e220008000800 */
[----:B------:R-:W-:Y:S01]  /*4740*/  MOV R10, 0x1 ;  /* 0x00000001000a7802 */ /* 0x000fe20000000f00 */
[----:B------:R-:W-:Y:S01]  /*4750*/  FADD R40, R5, -R0 ;  /* 0x8000000005287221 */ /* 0x000fe20000000000 */
[----:B------:R-:W-:Y:S01]  /*4760*/  BSSY.RECONVERGENT B1, `(.L_x_53) ;  /* 0x0000018000017945 */ /* 0x000fe20003800200 */
[----:B------:R-:W-:Y:S08]  /*4770*/  F2F.F32.F64 R0, R36 ;  /* 0x0000002400007310 */ /* 0x000ff00000301000 */
[----:B------:R-:W1:Y:S08]  /*4780*/  F2F.F64.F32 R40, R40 ;  /* 0x0000002800287310 */ /* 0x000e700000201800 */
[----:B0-----:R-:W0:Y:S01]  /*4790*/  F2F.F64.F32 R6, UR6 ;  /* 0x0000000600067d10 */ /* 0x001e220008201800 */
[----:B-1----:R-:W-:Y:S01]  /*47a0*/  FSETP.GEU.AND P1, PT, |R41|, 6.5827683646048100446e-37, PT ;  /* 0x036000002900780b */ /* 0x002fe20003f2e200 */
        /* <DEDUP_REMOVED lines=17> */
[----:B------:R-:W-:Y:S01]  /*48c0*/  MOV R4, R36 ;  /* 0x0000002400047202 */ /* 0x000fe20000000f00 */
[----:B------:R-:W-:-:S07]  /*48d0*/  IMAD.MOV.U32 R5, RZ, RZ, R37 ;  /* 0x000000ffff057224 */ /* 0x000fce00078e0025 */
.L_x_54:
[----:B------:R-:W-:Y:S05]  /*48e0*/  BSYNC.RECONVERGENT B1 ;  /* 0x0000000000017941 */ /* 0x000fea0003800200 */
.L_x_53:
[----:B------:R-:W0:Y:S01]  /*48f0*/  MUFU.RCP64H R13, R7 ;  /* 0x00000007000d7308 */ /* 0x000e220000001800 */
[----:B------:R-:W-:Y:S01]  /*4900*/  IMAD.MOV.U32 R12, RZ, RZ, 0x1 ;  /* 0x00000001ff0c7424 */ /* 0x000fe200078e00ff */
        /* <DEDUP_REMOVED lines=20> */
.L_x_56:
[----:B------:R-:W-:Y:S05]  /*4a50*/  BSYNC.RECONVERGENT B1 ;  /* 0x0000000000017941 */ /* 0x000fea0003800200 */
.L_x_55:
[----:B------:R-:W0:Y:S01]  /*4a60*/  LDCU UR6, c[0x0][0x3a8] ;  /* 0x00007500ff0677ac */ /* 0x000e220008000800 */
[----:B------:R-:W1:Y:S08]  /*4a70*/  MUFU.RCP R5, R16 ;  /* 0x0000001000057308 */ /* 0x000e700000001000 */
[----:B------:R2:W3:Y:S01]  /*4a80*/  F2F.F32.F64 R37, R36 ;  /* 0x0000002400257310 */ /* 0x0004e20000301000 */
[----:B0-----:R-:W-:-:S02]  /*4a90*/  IMAD.U32 R7, RZ, RZ, UR6 ;  /* 0x00000006ff077e24 */ /* 0x001fc4000f8e00ff */
[----:B-1----:R-:W-:-:S05]  /*4aa0*/  FFMA R2, R5, -R16, 1 ;  /* 0x3f80000005027423 */ /* 0x002fca0000000810 */
[----:B------:R-:W0:Y:S01]  /*4ab0*/  FCHK P0, R7, R16 ;  /* 0x0000001007007302 */ /* 0x000e220000000000 */
[----:B------:R-:W-:-:S04]  /*4ac0*/  FFMA R2, R5, R2, R5 ;  /* 0x0000000205027223 */ /* 0x000fc80000000005 */
[----:B------:R-:W-:-:S04]  /*4ad0*/  FFMA R5, R2, UR6, RZ ;  /* 0x0000000602057c23 */ /* 0x000fc800080000ff */
[----:B------:R-:W-:-:S04]  /*4ae0*/  FFMA R4, R5, -R16, UR6 ;  /* 0x0000000605047e23 */ /* 0x000fc80008000810 */
[----:B------:R-:W-:Y:S01]  /*4af0*/  FFMA R4, R2, R4, R5 ;  /* 0x0000000402047223 */ /* 0x000fe20000000005 */
[----:B0-23--:R-:W-:Y:S06]  /*4b00*/  @!P0 BRA `(.L_x_57) ;  /* 0x0000000000108947 */ /* 0x00dfec0003800000 */
[----:B------:R-:W0:Y:S01]  /*4b10*/  LDC R2, c[0x0][0x3a8] ;  /* 0x0000ea00ff027b82 */ /* 0x000e220000000800 */
[----:B------:R-:W-:-:S07]  /*4b20*/  MOV R6, 0x4b40 ;  /* 0x00004b4000067802 */ /* 0x000fce0000000f00 */
[----:B0-----:R-:W-:Y:S05]  /*4b30*/  CALL.REL.NOINC `($__internal_1_$__cuda_sm3x_div_rn_noftz_f32_slowpath) ;  /* 0x00000008002c7944 */ /* 0x001fea0003c00000 */
[----:B------:R-:W-:-:S07]  /*4b40*/  MOV R4, R11 ;  /* 0x0000000b00047202 */ /* 0x000fce0000000f00 */
.L_x_57:
[----:B------:R-:W0:Y:S01]  /*4b50*/  LDC.64 R10, c[0x0][0x3a8] ;  /* 0x0000ea00ff0a7b82 */ /* 0x000e220000000a00 */
[----:B------:R-:W1:Y:S08]  /*4b60*/  F2F.F64.F32 R4, R4 ;  /* 0x0000000400047310 */ /* 0x000e700000201800 */
[----:B0-----:R-:W0:Y:S08]  /*4b70*/  MUFU.RCP R7, R10 ;  /* 0x0000000a00077308 */ /* 0x001e300000001000 */
[----:B------:R-:W2:Y:S01]  /*4b80*/  FCHK P0, R11, R10 ;  /* 0x0000000a0b007302 */ /* 0x000ea20000000000 */
[----:B0-----:R-:W-:-:S04]  /*4b90*/  FFMA R2, R7, -R10, 1 ;  /* 0x3f80000007027423 */ /* 0x001fc8000000080a */
[----:B------:R-:W-:-:S04]  /*4ba0*/  FFMA R2, R7, R2, R7 ;  /* 0x0000000207027223 */ /* 0x000fc80000000007 */
[----:B------:R-:W-:-:S04]  /*4bb0*/  FFMA R6, R2, R11, RZ ;  /* 0x0000000b02067223 */ /* 0x000fc800000000ff */
[----:B------:R-:W-:-:S04]  /*4bc0*/  FFMA R7, R6, -R10, R11 ;  /* 0x8000000a06077223 */ /* 0x000fc8000000000b */
[----:B------:R-:W-:Y:S01]  /*4bd0*/  FFMA R2, R2, R7, R6 ;  /* 0x0000000702027223 */ /* 0x000fe20000000006 */
[----:B-12---:R-:W-:Y:S06]  /*4be0*/  @!P0 BRA `(.L_x_58) ;  /* 0x0000000000148947 */ /* 0x006fec0003800000 */
[----:B------:R-:W0:Y:S01]  /*4bf0*/  LDC R2, c[0x0][0x3ac] ;  /* 0x0000eb00ff027b82 */ /* 0x000e220000000800 */
[----:B------:R-:W-:-:S07]  /*4c00*/  MOV R6, 0x4c30 ;  /* 0x00004c3000067802 */ /* 0x000fce0000000f00 */
[----:B------:R-:W1:Y:S02]  /*4c10*/  LDC R16, c[0x0][0x3a8] ;  /* 0x0000ea00ff107b82 */ /* 0x000e640000000800 */
[----:B01----:R-:W-:Y:S05]  /*4c20*/  CALL.REL.NOINC `($__internal_1_$__cuda_sm3x_div_rn_noftz_f32_slowpath) ;  /* 0x0000000400f07944 */ /* 0x003fea0003c00000 */
[----:B------:R-:W-:-:S07]  /*4c30*/  IMAD.MOV.U32 R2, RZ, RZ, R11 ;  /* 0x000000ffff027224 */ /* 0x000fce00078e000b */
.L_x_58:
[----:B------:R-:W2:Y:S01]  /*4c40*/  LDG.E R35, desc[UR4][R34.64] ;  /* 0x0000000422237981 */ /* 0x000ea2000c1e1900 */
[----:B------:R-:W0:Y:S01]  /*4c50*/  F2F.F64.F32 R6, R2 ;  /* 0x0000000200067310 */ /* 0x000e220000201800 */
[----:B------:R-:W-:Y:S01]  /*4c60*/  DADD R12, -R28, 1 ;  /* 0x3ff000001c0c7429 */ /* 0x000fe20000000100 */
[----:B------:R-:W2:Y:S01]  /*4c70*/  LDCU UR6, c[0x0][0x3b0] ;  /* 0x00007600ff0677ac */ /* 0x000ea20008000800 */
[----:B------:R-:W-:Y:S01]  /*4c80*/  FADD R37, R0, R37 ;  /* 0x0000002500257221 */ /* 0x000fe20000000000 */
[----:B0-----:R-:W-:Y:S02]  /*4c90*/  DADD R10, -R6, 1 ;  /* 0x3ff00000060a7429 */ /* 0x001fe40000000100 */
[----:B------:R-:W-:-:S06]  /*4ca0*/  DFMA R6, R30, R6, R32 ;  /* 0x000000061e06722b */ /* 0x000fcc0000000020 */
[----:B------:R-:W-:Y:S02]  /*4cb0*/  DMUL R10, R32, R10 ;  /* 0x0000000a200a7228 */ /* 0x000fe40000000000 */
[----:B------:R-:W-:Y:S02]  /*4cc0*/  DMUL R12, R6, R12 ;  /* 0x0000000c060c7228 */ /* 0x000fe40000000000 */
[----:B------:R-:W-:-:S06]  /*4cd0*/  DMUL R6, R4, R6 ;  /* 0x0000000604067228 */ /* 0x000fcc0000000000 */
[----:B------:R-:W-:Y:S02]  /*4ce0*/  DFMA R10, R30, R10, R12 ;  /* 0x0000000a1e0a722b */ /* 0x000fe4000000000c */
[----:B------:R-:W-:-:S06]  /*4cf0*/  DMUL R6, R32, R6 ;  /* 0x0000000620067228 */ /* 0x000fcc0000000000 */
[----:B------:R-:W-:Y:S02]  /*4d00*/  DMUL R10, R4, R10 ;  /* 0x0000000a040a7228 */ /* 0x000fe40000000000 */
[----:B------:R-:W-:Y:S01]  /*4d10*/  DMUL R6, R30, R6 ;  /* 0x000000061e067228 */ /* 0x000fe20000000000 */
[----:B------:R-:W0:Y:S07]  /*4d20*/  LDC.64 R4, c[0x0][0x388] ;  /* 0x0000e200ff047b82 */ /* 0x000e2e0000000a00 */
[----:B------:R-:W1:Y:S08]  /*4d30*/  F2F.F32.F64 R10, R10 ;  /* 0x0000000a000a7310 */ /* 0x000e700000301000 */
[----:B------:R-:W3:Y:S01]  /*4d40*/  F2F.F32.F64 R6, R6 ;  /* 0x0000000600067310 */ /* 0x000ee20000301000 */
[----:B-1----:R-:W-:Y:S01]  /*4d50*/  FMUL R0, R10, R37 ;  /* 0x000000250a007220 */ /* 0x002fe20000400000 */
[----:B0-----:R-:W-:-:S04]  /*4d60*/  IMAD.WIDE R8, R8, 0x4, R4 ;  /* 0x0000000408087825 */ /* 0x001fc800078e0204 */
[----:B---3--:R-:W-:-:S04]  /*4d70*/  FFMA R0, R3, R6, R0 ;  /* 0x0000000603007223 */ /* 0x008fc80000000000 */
[----:B--2---:R-:W-:-:S05]  /*4d80*/  FFMA R35, R0, UR6, R35 ;  /* 0x0000000600237c23 */ /* 0x004fca0008000023 */
[----:B------:R-:W-:Y:S01]  /*4d90*/  STG.E desc[UR4][R8.64], R35 ;  /* 0x0000002308007986 */ /* 0x000fe2000c101904 */
[----:B------:R-:W-:Y:S05]  /*4da0*/  EXIT ;  /* 0x000000000000794d */ /* 0x000fea0003800000 */
        .weak           $__internal_0_$__cuda_sm20_div_rn_f64_full
        .type           $__internal_0_$__cuda_sm20_div_rn_f64_full,@function
        .size           $__internal_0_$__cuda_sm20_div_rn_f64_full,($__internal_1_$__cuda_sm3x_div_rn_noftz_f32_slowpath - $__internal_0_$__cuda_sm20_div_rn_f64_full)
$__internal_0_$__cuda_sm20_div_rn_f64_full:
[C---:B------:R-:W-:Y:S01]  /*4db0*/  FSETP.GEU.AND P0, PT, |R39|.reuse, 1.469367938527859385e-39, PT ;  /* 0x001000002700780b */ /* 0x040fe20003f0e200 */
[----:B------:R-:W-:Y:S01]  /*4dc0*/  IMAD.MOV.U32 R57, RZ, RZ, R41 ;  /* 0x000000ffff397224 */ /* 0x000fe200078e0029 */
[C---:B------:R-:W-:Y:S01]  /*4dd0*/  LOP3.LUT R36, R39.reuse, 0x800fffff, RZ, 0xc0, !PT ;  /* 0x800fffff27247812 */ /* 0x040fe200078ec0ff */
[----:B------:R-:W-:Y:S01]  /*4de0*/  IMAD.MOV.U32 R60, RZ, RZ, 0x1 ;  /* 0x00000001ff3c7424 */ /* 0x000fe200078e00ff */
[----:B------:R-:W-:Y:S01]  /*4df0*/  LOP3.LUT R51, R39, 0x7ff00000, RZ, 0xc0, !PT ;  /* 0x7ff0000027337812 */ /* 0x000fe200078ec0ff */
[----:B------:R-:W-:Y:S01]  /*4e00*/  BSSY.RECONVERGENT B0, `(.L_x_59) ;  /* 0x0000059000007945 */ /* 0x000fe20003800200 */
[----:B------:R-:W-:Y:S01]  /*4e10*/  LOP3.LUT R37, R36, 0x3ff00000, RZ, 0xfc, !PT ;  /* 0x3ff0000024257812 */ /* 0x000fe200078efcff */
[----:B------:R-:W-:Y:S01]  /*4e20*/  IMAD.MOV.U32 R36, RZ, RZ, R38 ;  /* 0x000000ffff247224 */ /* 0x000fe200078e0026 */
[C---:B------:R-:W-:Y:S02]  /*4e30*/  FSETP.GEU.AND P2, PT, |R57|.reuse, 1.469367938527859385e-39, PT ;  /* 0x001000003900780b */ /* 0x040fe40003f4e200 */
[----:B------:R-:W-:-:S02]  /*4e40*/  LOP3.LUT R48, R57, 0x7ff00000, RZ, 0xc0, !PT ;  /* 0x7ff0000039307812 */ /* 0x000fc400078ec0ff */
[----:B------:R-:W-:Y:S01]  /*4e50*/  MOV R49, 0x1ca00000 ;  /* 0x1ca0000000317802 */ /* 0x000fe20000000f00 */
[----:B------:R-:W-:Y:S01]  /*4e60*/  @!P0 DMUL R36, R38, 8.98846567431157953865e+307 ;  /* 0x7fe0000026248828 */ /* 0x000fe20000000000 */
[----:B------:R-:W-:Y:S02]  /*4e70*/  ISETP.GE.U32.AND P1, PT, R48, R51, PT ;  /* 0x000000333000720c */ /* 0x000fe40003f26070 */
[----:B------:R-:W-:Y:S02]  /*4e80*/  MOV R56, R40 ;  /* 0x0000002800387202 */ /* 0x000fe40000000f00 */
[----:B------:R-:W-:Y:S01]  /*4e90*/  SEL R40, R49, 0x63400000, !P1 ;  /* 0x6340000031287807 */ /* 0x000fe20004800000 */
[----:B------:R-:W0:Y:S01]  /*4ea0*/  MUFU.RCP64H R61, R37 ;  /* 0x00000025003d7308 */ /* 0x000e220000001800 */
[----:B------:R-:W-:Y:S02]  /*4eb0*/  MOV R50, R48 ;  /* 0x0000003000327202 */ /* 0x000fe40000000f00 */
[----:B------:R-:W-:-:S02]  /*4ec0*/  @!P2 LOP3.LUT R41, R39, 0x7ff00000, RZ, 0xc0, !PT ;  /* 0x7ff000002729a812 */ /* 0x000fc400078ec0ff */
[----:B------:R-:W-:Y:S02]  /*4ed0*/  @!P0 LOP3.LUT R51, R37, 0x7ff00000, RZ, 0xc0, !PT ;  /* 0x7ff0000025338812 */ /* 0x000fe400078ec0ff */
[----:B------:R-:W-:-:S04]  /*4ee0*/  @!P2 ISETP.GE.U32.AND P3, PT, R48, R41, PT ;  /* 0x000000293000a20c */ /* 0x000fc80003f66070 */
[----:B------:R-:W-:-:S04]  /*4ef0*/  @!P2 SEL R41, R49, 0x63400000, !P3 ;  /* 0x634000003129a807 */ /* 0x000fc80005800000 */
[----:B------:R-:W-:Y:S01]  /*4f00*/  @!P2 LOP3.LUT R41, R41, 0x80000000, R57, 0xf8, !PT ;  /* 0x800000002929a812 */ /* 0x000fe200078ef839 */
[----:B0-----:R-:W-:-:S03]  /*4f10*/  DFMA R58, R60, -R36, 1 ;  /* 0x3ff000003c3a742b */ /* 0x001fc60000000824 */
[----:B------:R-:W-:-:S05]  /*4f20*/  @!P2 LOP3.LUT R41, R41, 0x100000, RZ, 0xfc, !PT ;  /* 0x001000002929a812 */ /* 0x000fca00078efcff */
[----:B------:R-:W-:-:S08]  /*4f30*/  DFMA R58, R58, R58, R58 ;  /* 0x0000003a3a3a722b */ /* 0x000fd0000000003a */
[----:B------:R-:W-:Y:S01]  /*4f40*/  DFMA R60, R60, R58, R60 ;  /* 0x0000003a3c3c722b */ /* 0x000fe2000000003c */
[----:B------:R-:W-:Y:S01]  /*4f50*/  LOP3.LUT R59, R40, 0x800fffff, R57, 0xf8, !PT ;  /* 0x800fffff283b7812 */ /* 0x000fe200078ef839 */
[----:B------:R-:W-:Y:S02]  /*4f60*/  IMAD.MOV.U32 R58, RZ, RZ, R56 ;  /* 0x000000ffff3a7224 */ /* 0x000fe400078e0038 */
[----:B------:R-:W-:-:S04]  /*4f70*/  @!P2 IMAD.MOV.U32 R40, RZ, RZ, RZ ;  /* 0x000000ffff28a224 */ /* 0x000fc800078e00ff */
[----:B------:R-:W-:Y:S02]  /*4f80*/  DFMA R62, R60, -R36, 1 ;  /* 0x3ff000003c3e742b */ /* 0x000fe40000000824 */
[----:B------:R-:W-:-:S06]  /*4f90*/  @!P2 DFMA R58, R58, 2, -R40 ;  /* 0x400000003a3aa82b */ /* 0x000fcc0000000828 */
[----:B------:R-:W-:-:S04]  /*4fa0*/  DFMA R62, R60, R62, R60 ;  /* 0x0000003e3c3e722b */ /* 0x000fc8000000003c */
[----:B------:R-:W-:-:S04]  /*4fb0*/  @!P2 LOP3.LUT R50, R59, 0x7ff00000, RZ, 0xc0, !PT ;  /* 0x7ff000003b32a812 */ /* 0x000fc800078ec0ff */
[----:B------:R-:W-:Y:S01]  /*4fc0*/  DMUL R60, R62, R58 ;  /* 0x0000003a3e3c7228 */ /* 0x000fe20000000000 */
[----:B------:R-:W-:-:S05]  /*4fd0*/  VIADD R52, R50, 0xffffffff ;  /* 0xffffffff32347836 */ /* 0x000fca0000000000 */
[----:B------:R-:W-:Y:S01]  /*4fe0*/  ISETP.GT.U32.AND P0, PT, R52, 0x7feffffe, PT ;  /* 0x7feffffe3400780c */ /* 0x000fe20003f04070 */
[----:B------:R-:W-:Y:S01]  /*4ff0*/  VIADD R52, R51, 0xffffffff ;  /* 0xffffffff33347836 */ /* 0x000fe20000000000 */
[----:B------:R-:W-:-:S04]  /*5000*/  DFMA R40, R60, -R36, R58 ;  /* 0x800000243c28722b */ /* 0x000fc8000000003a */
[----:B------:R-:W-:-:S04]  /*5010*/  ISETP.GT.U32.OR P0, PT, R52, 0x7feffffe, P0 ;  /* 0x7feffffe3400780c */ /* 0x000fc80000704470 */
[----:B------:R-:W-:-:S09]  /*5020*/  DFMA R40, R62, R40, R60 ;  /* 0x000000283e28722b */ /* 0x000fd2000000003c */
[----:B------:R-:W-:Y:S05]  /*5030*/  @P0 BRA `(.L_x_60) ;  /* 0x0000000000740947 */ /* 0x000fea0003800000 */
[----:B------:R-:W-:-:S04]  /*5040*/  LOP3.LUT R51, R39, 0x7ff00000, RZ, 0xc0, !PT ;  /* 0x7ff0000027337812 */ /* 0x000fc800078ec0ff */
[CC--:B------:R-:W-:Y:S02]  /*5050*/  VIADDMNMX R50, R48.reuse, -R51.reuse, 0xb9600000, !PT ;  /* 0xb960000030327446 */ /* 0x0c0fe40007800933 */
[----:B------:R-:W-:Y:S02]  /*5060*/  ISETP.GE.U32.AND P0, PT, R48, R51, PT ;  /* 0x000000333000720c */ /* 0x000fe40003f06070 */
[----:B------:R-:W-:Y:S02]  /*5070*/  VIMNMX R50, PT, PT, R50, 0x46a00000, PT ;  /* 0x46a0000032327848 */ /* 0x000fe40003fe0100 */
[----:B------:R-:W-:-:S04]  /*5080*/  SEL R49, R49, 0x63400000, !P0 ;  /* 0x6340000031317807 */ /* 0x000fc80004000000 */
[----:B------:R-:W-:Y:S01]  /*5090*/  IADD3 R49, PT, PT, -R49, R50, RZ ;  /* 0x0000003231317210 */ /* 0x000fe20007ffe1ff */
[----:B------:R-:W-:-:S04]  /*50a0*/  IMAD.MOV.U32 R50, RZ, RZ, RZ ;  /* 0x000000ffff327224 */ /* 0x000fc800078e00ff */
[----:B------:R-:W-:-:S06]  /*50b0*/  VIADD R51, R49, 0x7fe00000 ;  /* 0x7fe0000031337836 */ /* 0x000fcc0000000000 */
[----:B------:R-:W-:-:S10]  /*50c0*/  DMUL R60, R40, R50 ;  /* 0x00000032283c7228 */ /* 0x000fd40000000000 */
[----:B------:R-:W-:-:S13]  /*50d0*/  FSETP.GTU.AND P0, PT, |R61|, 1.469367938527859385e-39, PT ;  /* 0x001000003d00780b */ /* 0x000fda0003f0c200 */
[----:B------:R-:W-:Y:S05]  /*50e0*/  @P0 BRA `(.L_x_61) ;  /* 0x0000000000a80947 */ /* 0x000fea0003800000 */
[----:B------:R-:W-:-:S06]  /*50f0*/  DFMA R36, R40, -R36, R58 ;  /* 0x800000242824722b */ /* 0x000fcc000000003a */
[----:B------:R-:W-:-:S04]  /*5100*/  MOV R36, RZ ;  /* 0x000000ff00247202 */ /* 0x000fc80000000f00 */
[C---:B------:R-:W-:Y:S02]  /*5110*/  FSETP.NEU.AND P0, PT, R37.reuse, RZ, PT ;  /* 0x000000ff2500720b */ /* 0x040fe40003f0d000 */
[----:B------:R-:W-:-:S04]  /*5120*/  LOP3.LUT R38, R37, 0x80000000, R39, 0x48, !PT ;  /* 0x8000000025267812 */ /* 0x000fc800078e4827 */
[----:B------:R-:W-:-:S07]  /*5130*/  LOP3.LUT R37, R38, R51, RZ, 0xfc, !PT ;  /* 0x0000003326257212 */ /* 0x000fce00078efcff */
[----:B------:R-:W-:Y:S05]  /*5140*/  @!P0 BRA `(.L_x_61) ;  /* 0x0000000000908947 */ /* 0x000fea0003800000 */
[----:B------:R-:W-:Y:S01]  /*5150*/  IMAD.MOV R51, RZ, RZ, -R49 ;  /* 0x000000ffff337224 */ /* 0x000fe200078e0a31 */
[----:B------:R-:W-:Y:S01]  /*5160*/  DMUL.RP R36, R40, R36 ;  /* 0x0000002428247228 */ /* 0x000fe20000008000 */
[----:B------:R-:W-:Y:S01]  /*5170*/  IMAD.MOV.U32 R50, RZ, RZ, RZ ;  /* 0x000000ffff327224 */ /* 0x000fe200078e00ff */
[----:B------:R-:W-:-:S05]  /*5180*/  IADD3 R49, PT, PT, -R49, -0x43300000, RZ ;  /* 0xbcd0000031317810 */ /* 0x000fca0007ffe1ff */
[----:B------:R-:W-:-:S03]  /*5190*/  DFMA R50, R60, -R50, R40 ;  /* 0x800000323c32722b */ /* 0x000fc60000000028 */
[----:B------:R-:W-:-:S07]  /*51a0*/  LOP3.LUT R38, R37, R38, RZ, 0x3c, !PT ;  /* 0x0000002625267212 */ /* 0x000fce00078e3cff */
[----:B------:R-:W-:-:S04]  /*51b0*/  FSETP.NEU.AND P0, PT, |R51|, R49, PT ;  /* 0x000000313300720b */ /* 0x000fc80003f0d200 */
[----:B------:R-:W-:Y:S02]  /*51c0*/  FSEL R37, R38, R61, !P0 ;  /* 0x0000003d26257208 */ /* 0x000fe40004000000 */
[----:B------:R-:W-:-:S03]  /*51d0*/  FSEL R36, R36, R60, !P0 ;  /* 0x0000003c24247208 */ /* 0x000fc60004000000 */
[----:B------:R-:W-:Y:S01]  /*51e0*/  IMAD.MOV.U32 R61, RZ, RZ, R37 ;  /* 0x000000ffff3d7224 */ /* 0x000fe200078e0025 */
[----:B------:R-:W-:Y:S01]  /*51f0*/  MOV R60, R36 ;  /* 0x00000024003c7202 */ /* 0x000fe20000000f00 */
[----:B------:R-:W-:Y:S06]  /*5200*/  BRA `(.L_x_61) ;  /* 0x0000000000607947 */ /* 0x000fec0003800000 */
.L_x_60:
[----:B------:R-:W-:-:S14]  /*5210*/  DSETP.NAN.AND P0, PT, R56, R56, PT ;  /* 0x000000383800722a */ /* 0x000fdc0003f08000 */
[----:B------:R-:W-:Y:S05]  /*5220*/  @P0 BRA `(.L_x_62) ;  /* 0x00000000004c0947 */ /* 0x000fea0003800000 */
[----:B------:R-:W-:-:S14]  /*5230*/  DSETP.NAN.AND P0, PT, R38, R38, PT ;  /* 0x000000262600722a */ /* 0x000fdc0003f08000 */
[----:B------:R-:W-:Y:S05]  /*5240*/  @P0 BRA `(.L_x_63) ;  /* 0x0000000000340947 */ /* 0x000fea0003800000 */
[----:B------:R-:W-:Y:S01]  /*5250*/  ISETP.NE.AND P0, PT, R50, R51, PT ;  /* 0x000000333200720c */ /* 0x000fe20003f05270 */
[----:B------:R-:W-:Y:S01]  /*5260*/  IMAD.MOV.U32 R60, RZ, RZ, 0x0 ;  /* 0x00000000ff3c7424 */ /* 0x000fe200078e00ff */
[----:B------:R-:W-:-:S11]  /*5270*/  MOV R61, 0xfff80000 ;  /* 0xfff80000003d7802 */ /* 0x000fd60000000f00 */
[----:B------:R-:W-:Y:S05]  /*5280*/  @!P0 BRA `(.L_x_61) ;  /* 0x0000000000408947 */ /* 0x000fea0003800000 */
[----:B------:R-:W-:Y:S02]  /*5290*/  ISETP.NE.AND P0, PT, R50, 0x7ff00000, PT ;  /* 0x7ff000003200780c */ /* 0x000fe40003f05270 */
[----:B------:R-:W-:Y:S02]  /*52a0*/  LOP3.LUT R39, R57, 0x80000000, R39, 0x48, !PT ;  /* 0x8000000039277812 */ /* 0x000fe400078e4827 */
[----:B------:R-:W-:-:S13]  /*52b0*/  ISETP.EQ.OR P0, PT, R51, RZ, !P0 ;  /* 0x000000ff3300720c */ /* 0x000fda0004702670 */
[----:B------:R-:W-:Y:S01]  /*52c0*/  @P0 LOP3.LUT R36, R39, 0x7ff00000, RZ, 0xfc, !PT ;  /* 0x7ff0000027240812 */ /* 0x000fe200078efcff */
[----:B------:R-:W-:Y:S01]  /*52d0*/  @!P0 IMAD.MOV.U32 R60, RZ, RZ, RZ ;  /* 0x000000ffff3c8224 */ /* 0x000fe200078e00ff */
[----:B------:R-:W-:Y:S01]  /*52e0*/  @P0 MOV R60, RZ ;  /* 0x000000ff003c0202 */ /* 0x000fe20000000f00 */
[----:B------:R-:W-:Y:S02]  /*52f0*/  @!P0 IMAD.MOV.U32 R61, RZ, RZ, R39 ;  /* 0x000000ffff3d8224 */ /* 0x000fe400078e0027 */
[----:B------:R-:W-:Y:S01]  /*5300*/  @P0 IMAD.MOV.U32 R61, RZ, RZ, R36 ;  /* 0x000000ffff3d0224 */ /* 0x000fe200078e0024 */
[----:B------:R-:W-:Y:S06]  /*5310*/  BRA `(.L_x_61) ;  /* 0x00000000001c7947 */ /* 0x000fec0003800000 */
.L_x_63:
[----:B------:R-:W-:Y:S01]  /*5320*/  LOP3.LUT R37, R39, 0x80000, RZ, 0xfc, !PT ;  /* 0x0008000027257812 */ /* 0x000fe200078efcff */
[----:B------:R-:W-:-:S03]  /*5330*/  IMAD.MOV.U32 R60, RZ, RZ, R38 ;  /* 0x000000ffff3c7224 */ /* 0x000fc600078e0026 */
[----:B------:R-:W-:Y:S01]  /*5340*/  MOV R61, R37 ;  /* 0x00000025003d7202 */ /* 0x000fe20000000f00 */
[----:B------:R-:W-:Y:S06]  /*5350*/  BRA `(.L_x_61) ;  /* 0x00000000000c7947 */ /* 0x000fec0003800000 */
.L_x_62:
[----:B------:R-:W-:Y:S01]  /*5360*/  LOP3.LUT R37, R57, 0x80000, RZ, 0xfc, !PT ;  /* 0x0008000039257812 */ /* 0x000fe200078efcff */
[----:B------:R-:W-:-:S04]  /*5370*/  IMAD.MOV.U32 R60, RZ, RZ, R56 ;  /* 0x000000ffff3c7224 */ /* 0x000fc800078e0038 */
[----:B------:R-:W-:-:S07]  /*5380*/  IMAD.MOV.U32 R61, RZ, RZ, R37 ;  /* 0x000000ffff3d7224 */ /* 0x000fce00078e0025 */
.L_x_61:
[----:B------:R-:W-:Y:S05]  /*5390*/  BSYNC.RECONVERGENT B0 ;  /* 0x0000000000007941 */ /* 0x000fea0003800200 */
.L_x_59:
[----:B------:R-:W-:Y:S02]  /*53a0*/  HFMA2 R39, -RZ, RZ, 0, 0 ;  /* 0x00000000ff277431 */ /* 0x000fe400000001ff */
[----:B------:R-:W-:Y:S01]  /*53b0*/  IMAD.MOV.U32 R38, RZ, RZ, R10 ;  /* 0x000000ffff267224 */ /* 0x000fe200078e000a */
[----:B------:R-:W-:Y:S01]  /*53c0*/  MOV R36, R60 ;  /* 0x0000003c00247202 */ /* 0x000fe20000000f00 */
[----:B------:R-:W-:Y:S02]  /*53d0*/  IMAD.MOV.U32 R37, RZ, RZ, R61 ;  /* 0x000000ffff257224 */ /* 0x000fe400078e003d */
[----:B------:R-:W-:Y:S05]  /*53e0*/  RET.REL.NODEC R38 `(_Z6KernelPfS_iifffffffff) ;  /* 0xffffffac26047950 */ /* 0x000fea0003c3ffff */
        .weak           $__internal_1_$__cuda_sm3x_div_rn_noftz_f32_slowpath
        .type           $__internal_1_$__cuda_sm3x_div_rn_noftz_f32_slowpath,@function
        .size           $__internal_1_$__cuda_sm3x_div_rn_noftz_f32_slowpath,(.L_x_74 - $__internal_1_$__cuda_sm3x_div_rn_noftz_f32_slowpath)
$__internal_1_$__cuda_sm3x_div_rn_noftz_f32_slowpath:
[----:B------:R-:W-:Y:S02]  /*53f0*/  SHF.R.U32.HI R9, RZ, 0x17, R16 ;  /* 0x00000017ff097819 */ /* 0x000fe40000011610 */
[----:B------:R-:W-:Y:S02]  /*5400*/  SHF.R.U32.HI R7, RZ, 0x17, R2 ;  /* 0x00000017ff077819 */ /* 0x000fe40000011602 */
[----:B------:R-:W-:Y:S02]  /*5410*/  LOP3.LUT R14, R9, 0xff, RZ, 0xc0, !PT ;  /* 0x000000ff090e7812 */ /* 0x000fe400078ec0ff */
[----:B------:R-:W-:-:S03]  /*5420*/  LOP3.LUT R12, R7, 0xff, RZ, 0xc0, !PT ;  /* 0x000000ff070c7812 */ /* 0x000fc600078ec0ff */
[----:B------:R-:W-:Y:S02]  /*5430*/  VIADD R10, R14, 0xffffffff ;  /* 0xffffffff0e0a7836 */ /* 0x000fe40000000000 */
[----:B------:R-:W-:-:S03]  /*5440*/  VIADD R9, R12, 0xffffffff ;  /* 0xffffffff0c097836 */ /* 0x000fc60000000000 */
[----:B------:R-:W-:-:S04]  /*5450*/  ISETP.GT.U32.AND P0, PT, R10, 0xfd, PT ;  /* 0x000000fd0a00780c */ /* 0x000fc80003f04070 */
[----:B------:R-:W-:-:S13]  /*5460*/  ISETP.GT.U32.OR P0, PT, R9, 0xfd, P0 ;  /* 0x000000fd0900780c */ /* 0x000fda0000704470 */
[----:B------:R-:W-:Y:S01]  /*5470*/  @!P0 MOV R7, RZ ;  /* 0x000000ff00078202 */ /* 0x000fe20000000f00 */
[----:B------:R-:W-:Y:S06]  /*5480*/  @!P0 BRA `(.L_x_64) ;  /* 0x00000000005c8947 */ /* 0x000fec0003800000 */
[----:B------:R-:W-:Y:S02]  /*5490*/  FSETP.GTU.FTZ.AND P0, PT, |R2|, +INF , PT ;  /* 0x7f8000000200780b */ /* 0x000fe40003f1c200 */
[----:B------:R-:W-:-:S04]  /*54a0*/  FSETP.GTU.FTZ.AND P1, PT, |R16|, +INF , PT ;  /* 0x7f8000001000780b */ /* 0x000fc80003f3c200 */
[----:B------:R-:W-:-:S13]  /*54b0*/  PLOP3.LUT P0, PT, P0, P1, PT, 0xf8, 0x8f ;  /* 0x00000000008f781c */ /* 0x000fda0000703f70 */
[----:B------:R-:W-:Y:S05]  /*54c0*/  @P0 BRA `(.L_x_65) ;  /* 0x0000000400440947 */ /* 0x000fea0003800000 */
[----:B------:R-:W-:-:S13]  /*54d0*/  LOP3.LUT P0, RZ, R16, 0x7fffffff, R2, 0xc8, !PT ;  /* 0x7fffffff10ff7812 */ /* 0x000fda000780c802 */
[----:B------:R-:W-:Y:S05]  /*54e0*/  @!P0 BRA `(.L_x_66) ;  /* 0x0000000400348947 */ /* 0x000fea0003800000 */
[----:B------:R-:W-:Y:S02]  /*54f0*/  FSETP.NEU.FTZ.AND P0, PT, |R2|, +INF , PT ;  /* 0x7f8000000200780b */ /* 0x000fe40003f1d200 */
[----:B------:R-:W-:Y:S02]  /*5500*/  FSETP.NEU.FTZ.AND P2, PT, |R16|, +INF , PT ;  /* 0x7f8000001000780b */ /* 0x000fe40003f5d200 */
[----:B------:R-:W-:-:S11]  /*5510*/  FSETP.NEU.FTZ.AND P1, PT, |R2|, +INF , PT ;  /* 0x7f8000000200780b */ /* 0x000fd60003f3d200 */
[----:B------:R-:W-:Y:S05]  /*5520*/  @!P2 BRA !P0, `(.L_x_66) ;  /* 0x000000040024a947 */ /* 0x000fea0004000000 */
[----:B------:R-:W-:-:S04]  /*5530*/  LOP3.LUT P0, RZ, R2, 0x7fffffff, RZ, 0xc0, !PT ;  /* 0x7fffffff02ff7812 */ /* 0x000fc8000780c0ff */
[----:B------:R-:W-:-:S13]  /*5540*/  PLOP3.LUT P0, PT, P2, P0, PT, 0x2f, 0xf2 ;  /* 0x0000000000f2781c */ /* 0x000fda0001700577 */
[----:B------:R-:W-:Y:S05]  /*5550*/  @P0 BRA `(.L_x_67) ;  /* 0x0000000400100947 */ /* 0x000fea0003800000 */
[----:B------:R-:W-:-:S04]  /*5560*/  LOP3.LUT P0, RZ, R16, 0x7fffffff, RZ, 0xc0, !PT ;  /* 0x7fffffff10ff7812 */ /* 0x000fc8000780c0ff */
[----:B------:R-:W-:-:S13]  /*5570*/  PLOP3.LUT P0, PT, P1, P0, PT, 0x2f, 0xf2 ;  /* 0x0000000000f2781c */ /* 0x000fda0000f00577 */
[----:B------:R-:W-:Y:S05]  /*5580*/  @P0 BRA `(.L_x_68) ;  /* 0x0000000000f80947 */ /* 0x000fea0003800000 */
[----:B------:R-:W-:Y:S02]  /*5590*/  ISETP.GE.AND P0, PT, R9, RZ, PT ;  /* 0x000000ff0900720c */ /* 0x000fe40003f06270 */
[----:B------:R-:W-:-:S11]  /*55a0*/  ISETP.GE.AND P1, PT, R10, RZ, PT ;  /* 0x000000ff0a00720c */ /* 0x000fd60003f26270 */
[----:B------:R-:W-:Y:S02]  /*55b0*/  @P0 IMAD.MOV.U32 R7, RZ, RZ, RZ ;  /* 0x000000ffff070224 */ /* 0x000fe400078e00ff */
[----:B------:R-:W-:Y:S01]  /*55c0*/  @!P0 FFMA R2, R2, 1.84467440737095516160e+19, RZ ;  /* 0x5f80000002028823 */ /* 0x000fe200000000ff */
[----:B------:R-:W-:Y:S02]  /*55d0*/  @!P0 IMAD.MOV.U32 R7, RZ, RZ, -0x40 ;  /* 0xffffffc0ff078424 */ /* 0x000fe400078e00ff */
[----:B------:R-:W-:-:S03]  /*55e0*/  @!P1 FFMA R16, R16, 1.84467440737095516160e+19, RZ ;  /* 0x5f80000010109823 */ /* 0x000fc600000000ff */
[----:B------:R-:W-:-:S07]  /*55f0*/  @!P1 IADD3 R7, PT, PT, R7, 0x40, RZ ;  /* 0x0000004007079810 */ /* 0x000fce0007ffe0ff */
.L_x_64:
[----:B------:R-:W-:-:S05]  /*5600*/  LEA R9, R14, 0xc0800000, 0x17 ;  /* 0xc08000000e097811 */ /* 0x000fca00078eb8ff */
[----:B------:R-:W-:Y:S02]  /*5610*/  IMAD.IADD R16, R16, 0x1, -R9 ;  /* 0x0000000110107824 */ /* 0x000fe400078e0a09 */
[----:B------:R-:W-:Y:S02]  /*5620*/  VIADD R9, R12, 0xffffff81 ;  /* 0xffffff810c097836 */ /* 0x000fe40000000000 */
[----:B------:R-:W0:Y:S01]  /*5630*/  MUFU.RCP R10, R16 ;  /* 0x00000010000a7308 */ /* 0x000e220000001000 */
[----:B------:R-:W-:Y:S01]  /*5640*/  FADD.FTZ R11, -R16, -RZ ;  /* 0x800000ff100b7221 */ /* 0x000fe20000010100 */
[----:B------:R-:W-:-:S03]  /*5650*/  IMAD R2, R9, -0x800000, R2 ;  /* 0xff80000009027824 */ /* 0x000fc600078e0202 */
[----:B0-----:R-:W-:-:S04]  /*5660*/  FFMA R13, R10, R11, 1 ;  /* 0x3f8000000a0d7423 */ /* 0x001fc8000000000b */
[----:B------:R-:W-:-:S04]  /*5670*/  FFMA R15, R10, R13, R10 ;  /* 0x0000000d0a0f7223 */ /* 0x000fc8000000000a */
[----:B------:R-:W-:-:S04]  /*5680*/  FFMA R10, R2, R15, RZ ;  /* 0x0000000f020a7223 */ /* 0x000fc800000000ff */
[----:B------:R-:W-:-:S04]  /*5690*/  FFMA R13, R11, R10, R2 ;  /* 0x0000000a0b0d7223 */ /* 0x000fc80000000002 */
[----:B------:R-:W-:Y:S01]  /*56a0*/  FFMA R12, R15, R13, R10 ;  /* 0x0000000d0f0c7223 */ /* 0x000fe2000000000a */
[----:B------:R-:W-:-:S03]  /*56b0*/  IADD3 R10, PT, PT, R9, 0x7f, -R14 ;  /* 0x0000007f090a7810 */ /* 0x000fc60007ffe80e */
[----:B------:R-:W-:Y:S01]  /*56c0*/  FFMA R13, R11, R12, R2 ;  /* 0x0000000c0b0d7223 */ /* 0x000fe20000000002 */
[----:B------:R-:W-:-:S03]  /*56d0*/  IADD3 R10, PT, PT, R10, R7, RZ ;  /* 0x000000070a0a7210 */ /* 0x000fc60007ffe0ff */
[----:B------:R-:W-:-:S05]  /*56e0*/  FFMA R11, R15, R13, R12 ;  /* 0x0000000d0f0b7223 */ /* 0x000fca000000000c */
[----:B------:R-:W-:-:S04]  /*56f0*/  SHF.R.U32.HI R2, RZ, 0x17, R11 ;  /* 0x00000017ff027819 */ /* 0x000fc8000001160b */
[----:B------:R-:W-:-:S05]  /*5700*/  LOP3.LUT R2, R2, 0xff, RZ, 0xc0, !PT ;  /* 0x000000ff02027812 */ /* 0x000fca00078ec0ff */
[----:B------:R-:W-:-:S04]  /*5710*/  IMAD.IADD R14, R2, 0x1, R10 ;  /* 0x00000001020e7824 */ /* 0x000fc800078e020a */
[----:B------:R-:W-:-:S05]  /*5720*/  VIADD R2, R14, 0xffffffff ;  /* 0xffffffff0e027836 */ /* 0x000fca0000000000 */
[----:B------:R-:W-:-:S13]  /*5730*/  ISETP.GE.U32.AND P0, PT, R2, 0xfe, PT ;  /* 0x000000fe0200780c */ /* 0x000fda0003f06070 */
[----:B------:R-:W-:Y:S05]  /*5740*/  @!P0 BRA `(.L_x_69) ;  /* 0x0000000000808947 */ /* 0x000fea0003800000 */
[----:B------:R-:W-:-:S13]  /*5750*/  ISETP.GT.AND P0, PT, R14, 0xfe, PT ;  /* 0x000000fe0e00780c */ /* 0x000fda0003f04270 */
[----:B------:R-:W-:Y:S05]  /*5760*/  @P0 BRA `(.L_x_70) ;  /* 0x00000000006c0947 */ /* 0x000fea0003800000 */
[----:B------:R-:W-:-:S13]  /*5770*/  ISETP.GE.AND P0, PT, R14, 0x1, PT ;  /* 0x000000010e00780c */ /* 0x000fda0003f06270 */
[----:B------:R-:W-:Y:S05]  /*5780*/  @P0 BRA `(.L_x_71) ;  /* 0x0000000000980947 */ /* 0x000fea0003800000 */
[----:B------:R-:W-:Y:S02]  /*5790*/  ISETP.GE.AND P0, PT, R14, -0x18, PT ;  /* 0xffffffe80e00780c */ /* 0x000fe40003f06270 */
[----:B------:R-:W-:-:S11]  /*57a0*/  LOP3.LUT R11, R11, 0x80000000, RZ, 0xc0, !PT ;  /* 0x800000000b0b7812 */ /* 0x000fd600078ec0ff */
[----:B------:R-:W-:Y:S05]  /*57b0*/  @!P0 BRA `(.L_x_71) ;  /* 0x00000000008c8947 */ /* 0x000fea0003800000 */
[CCC-:B------:R-:W-:Y:S01]  /*57c0*/  FFMA.RZ R2, R15.reuse, R13.reuse, R12.reuse ;  /* 0x0000000d0f027223 */ /* 0x1c0fe2000000c00c */
[C---:B------:R-:W-:Y:S01]  /*57d0*/  IADD3 R10, PT, PT, R14.reuse, 0x20, RZ ;  /* 0x000000200e0a7810 */ /* 0x040fe20007ffe0ff */
[CCC-:B------:R-:W-:Y:S01]  /*57e0*/  FFMA.RM R7, R15.reuse, R13.reuse, R12.reuse ;  /* 0x0000000d0f077223 */ /* 0x1c0fe2000000400c */
[----:B------:R-:W-:Y:S02]  /*57f0*/  ISETP.NE.AND P2, PT, R14, RZ, PT ;  /* 0x000000ff0e00720c */ /* 0x000fe40003f45270 */
[----:B------:R-:W-:Y:S01]  /*5800*/  LOP3.LUT R9, R2, 0x7fffff, RZ, 0xc0, !PT ;  /* 0x007fffff02097812 */ /* 0x000fe200078ec0ff */
[----:B------:R-:W-:Y:S01]  /*5810*/  FFMA.RP R2, R15, R13, R12 ;  /* 0x0000000d0f027223 */ /* 0x000fe2000000800c */
[----:B------:R-:W-:Y:S01]  /*5820*/  IMAD.MOV R12, RZ, RZ, -R14 ;  /* 0x000000ffff0c7224 */ /* 0x000fe200078e0a0e */
[----:B------:R-:W-:Y:S02]  /*5830*/  ISETP.NE.AND P1, PT, R14, RZ, PT ;  /* 0x000000ff0e00720c */ /* 0x000fe40003f25270 */
[----:B------:R-:W-:-:S02]  /*5840*/  LOP3.LUT R9, R9, 0x800000, RZ, 0xfc, !PT ;  /* 0x0080000009097812 */ /* 0x000fc400078efcff */
[----:B------:R-:W-:Y:S02]  /*5850*/  FSETP.NEU.FTZ.AND P0, PT, R2, R7, PT ;  /* 0x000000070200720b */ /* 0x000fe40003f1d000 */
[----:B------:R-:W-:Y:S02]  /*5860*/  SHF.L.U32 R10, R9, R10, RZ ;  /* 0x0000000a090a7219 */ /* 0x000fe400000006ff */
[----:B------:R-:W-:Y:S02]  /*5870*/  SEL R2, R12, RZ, P2 ;  /* 0x000000ff0c027207 */ /* 0x000fe40001000000 */
[----:B------:R-:W-:Y:S02]  /*5880*/  ISETP.NE.AND P1, PT, R10, RZ, P1 ;  /* 0x000000ff0a00720c */ /* 0x000fe40000f25270 */
[----:B------:R-:W-:Y:S02]  /*5890*/  SHF.R.U32.HI R2, RZ, R2, R9 ;  /* 0x00000002ff027219 */ /* 0x000fe40000011609 */
[----:B------:R-:W-:-:S02]  /*58a0*/  PLOP3.LUT P0, PT, P0, P1, PT, 0xf8, 0x8f ;  /* 0x00000000008f781c */ /* 0x000fc40000703f70 */
[----:B------:R-:W-:Y:S02]  /*58b0*/  SHF.R.U32.HI R10, RZ, 0x1, R2 ;  /* 0x00000001ff0a7819 */ /* 0x000fe40000011602 */
[----:B------:R-:W-:-:S04]  /*58c0*/  SEL R7, RZ, 0x1, !P0 ;  /* 0x00000001ff077807 */ /* 0x000fc80004000000 */
[----:B------:R-:W-:-:S04]  /*58d0*/  LOP3.LUT R7, R7, 0x1, R10, 0xf8, !PT ;  /* 0x0000000107077812 */ /* 0x000fc800078ef80a */
[----:B------:R-:W-:-:S05]  /*58e0*/  LOP3.LUT R7, R7, R2, RZ, 0xc0, !PT ;  /* 0x0000000207077212 */ /* 0x000fca00078ec0ff */
[----:B------:R-:W-:-:S05]  /*58f0*/  IMAD.IADD R10, R10, 0x1, R7 ;  /* 0x000000010a0a7824 */ /* 0x000fca00078e0207 */
[----:B------:R-:W-:Y:S01]  /*5900*/  LOP3.LUT R11, R10, R11, RZ, 0xfc, !PT ;  /* 0x0000000b0a0b7212 */ /* 0x000fe200078efcff */
[----:B------:R-:W-:Y:S06]  /*5910*/  BRA `(.L_x_71) ;  /* 0x0000000000347947 */ /* 0x000fec0003800000 */
.L_x_70:
[----:B------:R-:W-:-:S04]  /*5920*/  LOP3.LUT R11, R11, 0x80000000, RZ, 0xc0, !PT ;  /* 0x800000000b0b7812 */ /* 0x000fc800078ec0ff */
[----:B------:R-:W-:Y:S01]  /*5930*/  LOP3.LUT R11, R11, 0x7f800000, RZ, 0xfc, !PT ;  /* 0x7f8000000b0b7812 */ /* 0x000fe200078efcff */
[----:B------:R-:W-:Y:S06]  /*5940*/  BRA `(.L_x_71) ;  /* 0x0000000000287947 */ /* 0x000fec0003800000 */
.L_x_69:
[----:B------:R-:W-:Y:S01]  /*5950*/  LEA R11, R10, R11, 0x17 ;  /* 0x0000000b0a0b7211 */ /* 0x000fe200078eb8ff */
[----:B------:R-:W-:Y:S06]  /*5960*/  BRA `(.L_x_71) ;  /* 0x0000000000207947 */ /* 0x000fec0003800000 */
.L_x_68:
[----:B------:R-:W-:-:S04]  /*5970*/  LOP3.LUT R2, R16, 0x80000000, R2, 0x48, !PT ;  /* 0x8000000010027812 */ /* 0x000fc800078e4802 */
[----:B------:R-:W-:Y:S01]  /*5980*/  LOP3.LUT R11, R2, 0x7f800000, RZ, 0xfc, !PT ;  /* 0x7f800000020b7812 */ /* 0x000fe200078efcff */
[----:B------:R-:W-:Y:S06]  /*5990*/  BRA `(.L_x_71) ;  /* 0x0000000000147947 */ /* 0x000fec0003800000 */
.L_x_67:
[----:B------:R-:W-:Y:S01]  /*59a0*/  LOP3.LUT R11, R16, 0x80000000, R2, 0x48, !PT ;  /* 0x80000000100b7812 */ /* 0x000fe200078e4802 */
[----:B------:R-:W-:Y:S06]  /*59b0*/  BRA `(.L_x_71) ;  /* 0x00000000000c7947 */ /* 0x000fec0003800000 */
.L_x_66:
[----:B------:R-:W0:Y:S01]  /*59c0*/  MUFU.RSQ R11, -QNAN ;  /* 0xffc00000000b7908 */ /* 0x000e220000001400 */
[----:B------:R-:W-:Y:S05]  /*59d0*/  BRA `(.L_x_71) ;  /* 0x0000000000047947 */ /* 0x000fea0003800000 */
.L_x_65:
[----:B------:R-:W-:-:S07]  /*59e0*/  FADD.FTZ R11, R2, R16 ;  /* 0x00000010020b7221 */ /* 0x000fce0000010000 */
.L_x_71:
[----:B------:R-:W-:-:S04]  /*59f0*/  IMAD.MOV.U32 R7, RZ, RZ, 0x0 ;  /* 0x00000000ff077424 */ /* 0x000fc800078e00ff */
[----:B0-----:R-:W-:Y:S05]  /*5a00*/  RET.REL.NODEC R6 `(_Z6KernelPfS_iifffffffff) ;  /* 0xffffffa4067c7950 */ /* 0x001fea0003c3ffff */
.L_x_72:
[----:B------:R-:W-:-:S00]  /*5a10*/  BRA `(.L_x_72) ;  /* 0xfffffffc00fc7947 */ /* 0x000fc0000383ffff */
[----:B------:R-:W-:-:S00]  /*5a20*/  NOP ;  /* 0x0000000000007918 */ /* 0x000fc00000000000 */
        /* <DEDUP_REMOVED lines=13> */
.L_x_74:


//--------------------- .nv.shared._Z6KernelPfS_iifffffffff --------------------------
	.section	.nv.shared._Z6KernelPfS_iifffffffff,"aw",@nobits
	.sectionflags	@""
	.align	4
.nv.shared._Z6KernelPfS_iifffffffff:
	.zero		2624


//--------------------- .nv.shared.reserved.0     --------------------------
	.section	.nv.shared.reserved.0,"aw",@nobits
	.weak		__nv_reservedSMEM_offset_0_alias
	.size		__nv_reservedSMEM_offset_0_alias, 0, 64
	.other		__nv_reservedSMEM_offset_0_alias,@"STO_CUDA_RESERVED_SHARED STV_DEFAULT"
__nv_reservedSMEM_offset_0_alias:
	.zero		0
	.zero		64


//--------------------- .nv.constant0._Z6KernelPfS_iifffffffff --------------------------
	.section	.nv.constant0._Z6KernelPfS_iifffffffff,"a",@progbits
	.sectionflags	@""
	.align	4
.nv.constant0._Z6KernelPfS_iifffffffff:
	.zero		956


//--------------------- SYMBOLS --------------------------

	.type		.nv.reservedSmem.offset0,@object
	.size		.nv.reservedSmem.offset0,0x4
	.type		.nv.reservedSmem.cap,@object
	.size		.nv.reservedSmem.cap,0x4
